//
// Generated by NVIDIA NVVM Compiler
//
// Compiler Build ID: CL-36424714
// Cuda compilation tools, release 13.0, V13.0.88
// Based on NVVM 20.0.0
//

.version 9.0
.target sm_100
.address_size 64

	// .globl	_Z9ID4kernelPfmPiiiiS0_S_S_

.visible .entry _Z9ID4kernelPfmPiiiiS0_S_S_(
	.param .u64 .ptr .align 1 _Z9ID4kernelPfmPiiiiS0_S_S__param_0,
	.param .u64 _Z9ID4kernelPfmPiiiiS0_S_S__param_1,
	.param .u64 .ptr .align 1 _Z9ID4kernelPfmPiiiiS0_S_S__param_2,
	.param .u32 _Z9ID4kernelPfmPiiiiS0_S_S__param_3,
	.param .u32 _Z9ID4kernelPfmPiiiiS0_S_S__param_4,
	.param .u32 _Z9ID4kernelPfmPiiiiS0_S_S__param_5,
	.param .u64 .ptr .align 1 _Z9ID4kernelPfmPiiiiS0_S_S__param_6,
	.param .u64 .ptr .align 1 _Z9ID4kernelPfmPiiiiS0_S_S__param_7,
	.param .u64 .ptr .align 1 _Z9ID4kernelPfmPiiiiS0_S_S__param_8
)
{
	.reg .pred 	%p<28>;
	.reg .b32 	%r<92>;
	.reg .b32 	%f<169>;
	.reg .b64 	%rd<139>;

	ld.param.u64 	%rd34, [_Z9ID4kernelPfmPiiiiS0_S_S__param_0];
	ld.param.u64 	%rd30, [_Z9ID4kernelPfmPiiiiS0_S_S__param_1];
	ld.param.u64 	%rd31, [_Z9ID4kernelPfmPiiiiS0_S_S__param_2];
	ld.param.u32 	%r39, [_Z9ID4kernelPfmPiiiiS0_S_S__param_3];
	ld.param.u32 	%r41, [_Z9ID4kernelPfmPiiiiS0_S_S__param_4];
	ld.param.u32 	%r40, [_Z9ID4kernelPfmPiiiiS0_S_S__param_5];
	ld.param.u64 	%rd32, [_Z9ID4kernelPfmPiiiiS0_S_S__param_6];
	ld.param.u64 	%rd33, [_Z9ID4kernelPfmPiiiiS0_S_S__param_7];
	ld.param.u64 	%rd35, [_Z9ID4kernelPfmPiiiiS0_S_S__param_8];
	cvta.to.global.u64 	%rd1, %rd34;
	cvta.to.global.u64 	%rd2, %rd35;
	mov.u32 	%r42, %ctaid.x;
	mov.u32 	%r43, %ntid.x;
	mov.u32 	%r44, %tid.x;
	mad.lo.s32 	%r1, %r42, %r43, %r44;
	setp.ge.s32 	%p1, %r1, %r41;
	@%p1 bra 	$L__BB0_28;
	cvta.to.global.u64 	%rd36, %rd31;
	mul.wide.s32 	%rd37, %r1, 4;
	add.s64 	%rd3, %rd36, %rd37;
	ld.global.s32 	%rd4, [%rd3];
	or.b64  	%rd38, %rd4, %rd30;
	and.b64  	%rd39, %rd38, -4294967296;
	setp.ne.s64 	%p2, %rd39, 0;
	@%p2 bra 	$L__BB0_3;
	cvt.u32.u64 	%r45, %rd30;
	cvt.u32.u64 	%r46, %rd4;
	div.u32 	%r47, %r46, %r45;
	mul.lo.s32 	%r48, %r47, %r45;
	sub.s32 	%r49, %r46, %r48;
	cvt.u64.u32 	%rd136, %r47;
	cvt.u64.u32 	%rd137, %r49;
	bra.uni 	$L__BB0_4;
$L__BB0_3:
	div.u64 	%rd136, %rd4, %rd30;
	mul.lo.s64 	%rd40, %rd136, %rd30;
	sub.s64 	%rd137, %rd4, %rd40;
$L__BB0_4:
	cvt.u32.u64 	%r84, %rd136;
	cvt.u32.u64 	%r3, %rd137;
	mul.lo.s32 	%r4, %r40, 3;
	setp.ge.s32 	%p3, %r4, %r39;
	mov.f32 	%f165, 0f00000000;
	@%p3 bra 	$L__BB0_13;
	mul.lo.s32 	%r5, %r40, 6;
	add.s32 	%r6, %r39, %r3;
	setp.ge.s32 	%p4, %r5, %r39;
	@%p4 bra 	$L__BB0_13;
	cvt.u32.u64 	%r50, %rd4;
	add.s32 	%r51, %r50, %r5;
	cvt.u32.u64 	%r53, %rd30;
	mul.lo.s32 	%r54, %r53, %r84;
	sub.s32 	%r55, %r51, %r54;
	add.s32 	%r56, %r55, 1;
	max.s32 	%r57, %r56, %r6;
	add.s32 	%r58, %r57, %r54;
	sub.s32 	%r59, %r58, %r51;
	and.b32  	%r7, %r59, 3;
	cvt.s64.s32 	%rd11, %rd137;
	sub.s32 	%r60, %r50, %r58;
	add.s32 	%r8, %r60, %r5;
	add.s32 	%r9, %r39, %r84;
	add.s32 	%r83, %r4, %r84;
	shr.u32 	%r61, %r40, 31;
	add.s32 	%r62, %r40, %r61;
	shr.s32 	%r11, %r62, 1;
	neg.s32 	%r12, %r11;
	shr.u32 	%r63, %r4, 31;
	add.s32 	%r64, %r4, %r63;
	shr.s32 	%r13, %r64, 1;
	mov.f32 	%f165, 0f00000000;
$L__BB0_7:
	setp.eq.s32 	%p5, %r7, 0;
	cvt.s64.s32 	%rd41, %r84;
	mul.lo.s64 	%rd12, %rd30, %rd41;
	cvt.s64.s32 	%rd42, %r83;
	mul.lo.s64 	%rd13, %rd30, %rd42;
	add.s32 	%r65, %r84, %r13;
	add.s32 	%r66, %r65, %r12;
	cvt.s64.s32 	%rd43, %r66;
	mul.lo.s64 	%rd14, %rd30, %rd43;
	add.s32 	%r67, %r65, %r11;
	cvt.s64.s32 	%rd44, %r67;
	mul.lo.s64 	%rd15, %rd30, %rd44;
	mov.u32 	%r86, %r3;
	@%p5 bra 	$L__BB0_11;
	add.s32 	%r86, %r3, 1;
	setp.eq.s32 	%p6, %r7, 1;
	add.s64 	%rd45, %rd12, %rd11;
	shl.b64 	%rd46, %rd45, 2;
	add.s64 	%rd16, %rd1, %rd46;
	ld.global.f32 	%f15, [%rd16];
	add.s64 	%rd47, %rd13, %rd11;
	shl.b64 	%rd48, %rd47, 2;
	add.s64 	%rd17, %rd1, %rd48;
	ld.global.f32 	%f16, [%rd17];
	add.s64 	%rd49, %rd14, %rd11;
	shl.b64 	%rd50, %rd49, 2;
	add.s64 	%rd18, %rd1, %rd50;
	ld.global.f32 	%f17, [%rd18];
	add.s64 	%rd51, %rd15, %rd11;
	shl.b64 	%rd52, %rd51, 2;
	add.s64 	%rd19, %rd1, %rd52;
	ld.global.f32 	%f18, [%rd19];
	mul.wide.s32 	%rd53, %r5, 4;
	add.s64 	%rd20, %rd18, %rd53;
	ld.global.f32 	%f19, [%rd20];
	add.s64 	%rd21, %rd19, %rd53;
	ld.global.f32 	%f20, [%rd21];
	add.s64 	%rd22, %rd16, %rd53;
	ld.global.f32 	%f21, [%rd22];
	add.s64 	%rd23, %rd17, %rd53;
	ld.global.f32 	%f22, [%rd23];
	neg.f32 	%f23, %f20;
	sub.f32 	%f24, %f23, %f17;
	add.f32 	%f25, %f18, %f24;
	add.f32 	%f26, %f19, %f25;
	fma.rn.f32 	%f27, %f26, 0f40000000, %f22;
	add.f32 	%f28, %f15, %f27;
	sub.f32 	%f29, %f28, %f16;
	sub.f32 	%f30, %f29, %f21;
	setp.gt.f32 	%p7, %f30, %f165;
	selp.f32 	%f165, %f30, %f165, %p7;
	@%p6 bra 	$L__BB0_11;
	add.s32 	%r86, %r3, 2;
	setp.eq.s32 	%p8, %r7, 2;
	ld.global.f32 	%f31, [%rd16+4];
	ld.global.f32 	%f32, [%rd17+4];
	ld.global.f32 	%f33, [%rd18+4];
	ld.global.f32 	%f34, [%rd19+4];
	ld.global.f32 	%f35, [%rd20+4];
	ld.global.f32 	%f36, [%rd21+4];
	ld.global.f32 	%f37, [%rd22+4];
	ld.global.f32 	%f38, [%rd23+4];
	neg.f32 	%f39, %f36;
	sub.f32 	%f40, %f39, %f33;
	add.f32 	%f41, %f34, %f40;
	add.f32 	%f42, %f35, %f41;
	fma.rn.f32 	%f43, %f42, 0f40000000, %f38;
	add.f32 	%f44, %f31, %f43;
	sub.f32 	%f45, %f44, %f32;
	sub.f32 	%f46, %f45, %f37;
	setp.gt.f32 	%p9, %f46, %f165;
	selp.f32 	%f165, %f46, %f165, %p9;
	@%p8 bra 	$L__BB0_11;
	add.s32 	%r86, %r3, 3;
	ld.global.f32 	%f47, [%rd16+8];
	ld.global.f32 	%f48, [%rd17+8];
	ld.global.f32 	%f49, [%rd18+8];
	ld.global.f32 	%f50, [%rd19+8];
	ld.global.f32 	%f51, [%rd20+8];
	ld.global.f32 	%f52, [%rd21+8];
	ld.global.f32 	%f53, [%rd22+8];
	ld.global.f32 	%f54, [%rd23+8];
	neg.f32 	%f55, %f52;
	sub.f32 	%f56, %f55, %f49;
	add.f32 	%f57, %f50, %f56;
	add.f32 	%f58, %f51, %f57;
	fma.rn.f32 	%f59, %f58, 0f40000000, %f54;
	add.f32 	%f60, %f47, %f59;
	sub.f32 	%f61, %f60, %f48;
	sub.f32 	%f62, %f61, %f53;
	setp.gt.f32 	%p10, %f62, %f165;
	selp.f32 	%f165, %f62, %f165, %p10;
$L__BB0_11:
	setp.gt.u32 	%p11, %r8, -4;
	@%p11 bra 	$L__BB0_12;
	bra.uni 	$L__BB0_29;
$L__BB0_12:
	add.s32 	%r84, %r84, 1;
	add.s32 	%r83, %r84, %r4;
	setp.lt.s32 	%p17, %r83, %r9;
	@%p17 bra 	$L__BB0_7;
$L__BB0_13:
	mul.lo.s32 	%r69, %r40, %r40;
	mul.lo.s32 	%r70, %r69, 18;
	cvt.rn.f32.s32 	%f130, %r70;
	div.rn.f32 	%f131, %f165, %f130;
	cvta.to.global.u64 	%rd72, %rd33;
	mul.wide.s32 	%rd73, %r1, 4;
	add.s64 	%rd74, %rd72, %rd73;
	st.global.f32 	[%rd74], %f131;
	setp.leu.f32 	%p18, %f131, 0f3E428F5C;
	@%p18 bra 	$L__BB0_28;
	cvta.to.global.u64 	%rd75, %rd32;
	add.s64 	%rd77, %rd75, %rd73;
	mov.b32 	%r71, 1;
	st.global.u32 	[%rd77], %r71;
	setp.lt.s32 	%p19, %r39, 1;
	@%p19 bra 	$L__BB0_28;
	and.b32  	%r24, %r39, 7;
	add.s32 	%r25, %r24, -1;
	and.b32  	%r26, %r39, 3;
	and.b32  	%r27, %r39, 2147483640;
	and.b32  	%r28, %r39, 1;
	neg.s32 	%r29, %r27;
	shl.b64 	%rd24, %rd30, 2;
	mov.b32 	%r87, 0;
$L__BB0_16:
	setp.lt.u32 	%p20, %r39, 8;
	cvt.u64.u32 	%rd25, %r87;
	mul.lo.s64 	%rd26, %rd30, %rd25;
	mov.b32 	%r90, 0;
	@%p20 bra 	$L__BB0_19;
	mul.lo.s64 	%rd138, %rd24, %rd25;
	mov.u32 	%r88, %r29;
$L__BB0_18:
	.pragma "nounroll";
	ld.global.u32 	%r74, [%rd3];
	mul.wide.s32 	%rd78, %r74, 4;
	add.s64 	%rd79, %rd138, %rd78;
	add.s64 	%rd80, %rd2, %rd79;
	ld.global.f32 	%f132, [%rd80];
	add.f32 	%f133, %f132, 0f3F800000;
	st.global.f32 	[%rd80], %f133;
	ld.global.u32 	%r75, [%rd3];
	mul.wide.s32 	%rd81, %r75, 4;
	add.s64 	%rd82, %rd138, %rd81;
	add.s64 	%rd83, %rd2, %rd82;
	ld.global.f32 	%f134, [%rd83+4];
	add.f32 	%f135, %f134, 0f3F800000;
	st.global.f32 	[%rd83+4], %f135;
	ld.global.u32 	%r76, [%rd3];
	mul.wide.s32 	%rd84, %r76, 4;
	add.s64 	%rd85, %rd138, %rd84;
	add.s64 	%rd86, %rd2, %rd85;
	ld.global.f32 	%f136, [%rd86+8];
	add.f32 	%f137, %f136, 0f3F800000;
	st.global.f32 	[%rd86+8], %f137;
	ld.global.u32 	%r77, [%rd3];
	mul.wide.s32 	%rd87, %r77, 4;
	add.s64 	%rd88, %rd138, %rd87;
	add.s64 	%rd89, %rd2, %rd88;
	ld.global.f32 	%f138, [%rd89+12];
	add.f32 	%f139, %f138, 0f3F800000;
	st.global.f32 	[%rd89+12], %f139;
	ld.global.u32 	%r78, [%rd3];
	mul.wide.s32 	%rd90, %r78, 4;
	add.s64 	%rd91, %rd138, %rd90;
	add.s64 	%rd92, %rd2, %rd91;
	ld.global.f32 	%f140, [%rd92+16];
	add.f32 	%f141, %f140, 0f3F800000;
	st.global.f32 	[%rd92+16], %f141;
	ld.global.u32 	%r79, [%rd3];
	mul.wide.s32 	%rd93, %r79, 4;
	add.s64 	%rd94, %rd138, %rd93;
	add.s64 	%rd95, %rd2, %rd94;
	ld.global.f32 	%f142, [%rd95+20];
	add.f32 	%f143, %f142, 0f3F800000;
	st.global.f32 	[%rd95+20], %f143;
	ld.global.u32 	%r80, [%rd3];
	mul.wide.s32 	%rd96, %r80, 4;
	add.s64 	%rd97, %rd138, %rd96;
	add.s64 	%rd98, %rd2, %rd97;
	ld.global.f32 	%f144, [%rd98+24];
	add.f32 	%f145, %f144, 0f3F800000;
	st.global.f32 	[%rd98+24], %f145;
	ld.global.u32 	%r81, [%rd3];
	mul.wide.s32 	%rd99, %r81, 4;
	add.s64 	%rd100, %rd138, %rd99;
	add.s64 	%rd101, %rd2, %rd100;
	ld.global.f32 	%f146, [%rd101+28];
	add.f32 	%f147, %f146, 0f3F800000;
	st.global.f32 	[%rd101+28], %f147;
	add.s32 	%r88, %r88, 8;
	add.s64 	%rd138, %rd138, 32;
	setp.ne.s32 	%p21, %r88, 0;
	mov.u32 	%r90, %r27;
	@%p21 bra 	$L__BB0_18;
$L__BB0_19:
	setp.eq.s32 	%p22, %r24, 0;
	@%p22 bra 	$L__BB0_27;
	setp.lt.u32 	%p23, %r25, 3;
	@%p23 bra 	$L__BB0_22;
	ld.global.s32 	%rd102, [%rd3];
	cvt.u64.u32 	%rd103, %r90;
	add.s64 	%rd104, %rd26, %rd103;
	add.s64 	%rd105, %rd104, %rd102;
	shl.b64 	%rd106, %rd105, 2;
	add.s64 	%rd107, %rd2, %rd106;
	ld.global.f32 	%f148, [%rd107];
	add.f32 	%f149, %f148, 0f3F800000;
	st.global.f32 	[%rd107], %f149;
	ld.global.s32 	%rd108, [%rd3];
	add.s64 	%rd109, %rd104, %rd108;
	shl.b64 	%rd110, %rd109, 2;
	add.s64 	%rd111, %rd2, %rd110;
	ld.global.f32 	%f150, [%rd111+4];
	add.f32 	%f151, %f150, 0f3F800000;
	st.global.f32 	[%rd111+4], %f151;
	ld.global.s32 	%rd112, [%rd3];
	add.s64 	%rd113, %rd104, %rd112;
	shl.b64 	%rd114, %rd113, 2;
	add.s64 	%rd115, %rd2, %rd114;
	ld.global.f32 	%f152, [%rd115+8];
	add.f32 	%f153, %f152, 0f3F800000;
	st.global.f32 	[%rd115+8], %f153;
	ld.global.s32 	%rd116, [%rd3];
	add.s64 	%rd117, %rd104, %rd116;
	shl.b64 	%rd118, %rd117, 2;
	add.s64 	%rd119, %rd2, %rd118;
	ld.global.f32 	%f154, [%rd119+12];
	add.f32 	%f155, %f154, 0f3F800000;
	st.global.f32 	[%rd119+12], %f155;
	add.s32 	%r90, %r90, 4;
$L__BB0_22:
	setp.eq.s32 	%p24, %r26, 0;
	@%p24 bra 	$L__BB0_27;
	setp.eq.s32 	%p25, %r26, 1;
	@%p25 bra 	$L__BB0_25;
	ld.global.s32 	%rd120, [%rd3];
	cvt.u64.u32 	%rd121, %r90;
	add.s64 	%rd122, %rd26, %rd121;
	add.s64 	%rd123, %rd122, %rd120;
	shl.b64 	%rd124, %rd123, 2;
	add.s64 	%rd125, %rd2, %rd124;
	ld.global.f32 	%f156, [%rd125];
	add.f32 	%f157, %f156, 0f3F800000;
	st.global.f32 	[%rd125], %f157;
	ld.global.s32 	%rd126, [%rd3];
	add.s64 	%rd127, %rd122, %rd126;
	shl.b64 	%rd128, %rd127, 2;
	add.s64 	%rd129, %rd2, %rd128;
	ld.global.f32 	%f158, [%rd129+4];
	add.f32 	%f159, %f158, 0f3F800000;
	st.global.f32 	[%rd129+4], %f159;
	add.s32 	%r90, %r90, 2;
$L__BB0_25:
	setp.eq.s32 	%p26, %r28, 0;
	@%p26 bra 	$L__BB0_27;
	ld.global.s32 	%rd130, [%rd3];
	cvt.u64.u32 	%rd131, %r90;
	add.s64 	%rd132, %rd26, %rd131;
	add.s64 	%rd133, %rd132, %rd130;
	shl.b64 	%rd134, %rd133, 2;
	add.s64 	%rd135, %rd2, %rd134;
	ld.global.f32 	%f160, [%rd135];
	add.f32 	%f161, %f160, 0f3F800000;
	st.global.f32 	[%rd135], %f161;
$L__BB0_27:
	cvt.u32.u64 	%r82, %rd25;
	add.s32 	%r87, %r82, 1;
	setp.ne.s32 	%p27, %r87, %r39;
	@%p27 bra 	$L__BB0_16;
$L__BB0_28:
	ret;
$L__BB0_29:
	cvt.s64.s32 	%rd54, %r86;
	add.s64 	%rd55, %rd12, %rd54;
	shl.b64 	%rd56, %rd55, 2;
	add.s64 	%rd57, %rd1, %rd56;
	ld.global.f32 	%f63, [%rd57];
	add.s64 	%rd58, %rd13, %rd54;
	shl.b64 	%rd59, %rd58, 2;
	add.s64 	%rd60, %rd1, %rd59;
	ld.global.f32 	%f64, [%rd60];
	add.s64 	%rd61, %rd14, %rd54;
	shl.b64 	%rd62, %rd61, 2;
	add.s64 	%rd63, %rd1, %rd62;
	ld.global.f32 	%f65, [%rd63];
	add.s64 	%rd64, %rd15, %rd54;
	shl.b64 	%rd65, %rd64, 2;
	add.s64 	%rd66, %rd1, %rd65;
	ld.global.f32 	%f66, [%rd66];
	mul.wide.s32 	%rd67, %r5, 4;
	add.s64 	%rd68, %rd63, %rd67;
	ld.global.f32 	%f67, [%rd68];
	add.s64 	%rd69, %rd66, %rd67;
	ld.global.f32 	%f68, [%rd69];
	add.s64 	%rd70, %rd57, %rd67;
	ld.global.f32 	%f69, [%rd70];
	add.s64 	%rd71, %rd60, %rd67;
	ld.global.f32 	%f70, [%rd71];
	neg.f32 	%f71, %f68;
	sub.f32 	%f72, %f71, %f65;
	add.f32 	%f73, %f66, %f72;
	add.f32 	%f74, %f67, %f73;
	fma.rn.f32 	%f75, %f74, 0f40000000, %f70;
	add.f32 	%f76, %f63, %f75;
	sub.f32 	%f77, %f76, %f64;
	sub.f32 	%f78, %f77, %f69;
	setp.gt.f32 	%p12, %f78, %f165;
	selp.f32 	%f79, %f78, %f165, %p12;
	ld.global.f32 	%f80, [%rd57+4];
	ld.global.f32 	%f81, [%rd60+4];
	ld.global.f32 	%f82, [%rd63+4];
	ld.global.f32 	%f83, [%rd66+4];
	ld.global.f32 	%f84, [%rd68+4];
	ld.global.f32 	%f85, [%rd69+4];
	ld.global.f32 	%f86, [%rd70+4];
	ld.global.f32 	%f87, [%rd71+4];
	neg.f32 	%f88, %f85;
	sub.f32 	%f89, %f88, %f82;
	add.f32 	%f90, %f83, %f89;
	add.f32 	%f91, %f84, %f90;
	fma.rn.f32 	%f92, %f91, 0f40000000, %f87;
	add.f32 	%f93, %f80, %f92;
	sub.f32 	%f94, %f93, %f81;
	sub.f32 	%f95, %f94, %f86;
	setp.gt.f32 	%p13, %f95, %f79;
	selp.f32 	%f96, %f95, %f79, %p13;
	ld.global.f32 	%f97, [%rd57+8];
	ld.global.f32 	%f98, [%rd60+8];
	ld.global.f32 	%f99, [%rd63+8];
	ld.global.f32 	%f100, [%rd66+8];
	ld.global.f32 	%f101, [%rd68+8];
	ld.global.f32 	%f102, [%rd69+8];
	ld.global.f32 	%f103, [%rd70+8];
	ld.global.f32 	%f104, [%rd71+8];
	neg.f32 	%f105, %f102;
	sub.f32 	%f106, %f105, %f99;
	add.f32 	%f107, %f100, %f106;
	add.f32 	%f108, %f101, %f107;
	fma.rn.f32 	%f109, %f108, 0f40000000, %f104;
	add.f32 	%f110, %f97, %f109;
	sub.f32 	%f111, %f110, %f98;
	sub.f32 	%f112, %f111, %f103;
	setp.gt.f32 	%p14, %f112, %f96;
	selp.f32 	%f113, %f112, %f96, %p14;
	ld.global.f32 	%f114, [%rd57+12];
	ld.global.f32 	%f115, [%rd60+12];
	ld.global.f32 	%f116, [%rd63+12];
	ld.global.f32 	%f117, [%rd66+12];
	ld.global.f32 	%f118, [%rd68+12];
	ld.global.f32 	%f119, [%rd69+12];
	ld.global.f32 	%f120, [%rd70+12];
	ld.global.f32 	%f121, [%rd71+12];
	neg.f32 	%f122, %f119;
	sub.f32 	%f123, %f122, %f116;
	add.f32 	%f124, %f117, %f123;
	add.f32 	%f125, %f118, %f124;
	fma.rn.f32 	%f126, %f125, 0f40000000, %f121;
	add.f32 	%f127, %f114, %f126;
	sub.f32 	%f128, %f127, %f115;
	sub.f32 	%f129, %f128, %f120;
	setp.gt.f32 	%p15, %f129, %f113;
	selp.f32 	%f165, %f129, %f113, %p15;
	add.s32 	%r86, %r86, 4;
	add.s32 	%r68, %r86, %r5;
	setp.lt.s32 	%p16, %r68, %r6;
	@%p16 bra 	$L__BB0_29;
	bra.uni 	$L__BB0_12;

}


// ===== COMPILED SASS (sm_100) =====

	.target	sm_100

	.elftype	@"ET_EXEC"


//--------------------- .note.nv.tkinfo           --------------------------
	.section	.note.nv.tkinfo,"",@"SHT_NOTE"
	.sectionflags	@"SHF_NOTE_NV_TKINFO"
	.tkinfo
        /*0018*/ 	.word	0x00000002
        /*0030*/ 	.string	""
        /*0030*/ 	.string	"ptxas"
        /*0030*/ 	.string	"Cuda compilation tools, release 13.0, V13.0.88"
        /*0030*/ 	.string	"Build cuda_13.0.r13.0/compiler.36424714_0"
        /*0030*/ 	.string	"-arch sm_100 -m 64 "



//--------------------- .note.nv.cuinfo           --------------------------
	.section	.note.nv.cuinfo,"",@"SHT_NOTE"
	.sectionflags	@"SHF_NOTE_NV_CUINFO"
        /*0018*/ 	.short	0x0002
        /*001a*/ 	.short	0x0064
        /*001c*/ 	.short	0x0082
	.zero		2


//--------------------- .nv.info                  --------------------------
	.section	.nv.info,"",@"SHT_CUDA_INFO"
	.align	4


	//----- nvinfo : EIATTR_REGCOUNT
	.align		4
        /*0000*/ 	.byte	0x04, 0x2f
        /*0002*/ 	.short	(.L_1 - .L_0)
	.align		4
.L_0:
        /*0004*/ 	.word	index@(_Z9ID4kernelPfmPiiiiS0_S_S_)
        /*0008*/ 	.word	0x00000028


	//----- nvinfo : EIATTR_FRAME_SIZE
	.align		4
.L_1:
        /*000c*/ 	.byte	0x04, 0x11
        /*000e*/ 	.short	(.L_3 - .L_2)
	.align		4
.L_2:
        /*0010*/ 	.word	index@($__internal_1_$__cuda_sm3x_div_rn_noftz_f32_slowpath)
        /*0014*/ 	.word	0x00000000


	//----- nvinfo : EIATTR_FRAME_SIZE
	.align		4
.L_3:
        /*0018*/ 	.byte	0x04, 0x11
        /*001a*/ 	.short	(.L_5 - .L_4)
	.align		4
.L_4:
        /*001c*/ 	.word	index@($__internal_0_$__cuda_sm20_div_u64)
        /*0020*/ 	.word	0x00000000


	//----- nvinfo : EIATTR_FRAME_SIZE
	.align		4
.L_5:
        /*0024*/ 	.byte	0x04, 0x11
        /*0026*/ 	.short	(.L_7 - .L_6)
	.align		4
.L_6:
        /*0028*/ 	.word	index@(_Z9ID4kernelPfmPiiiiS0_S_S_)
        /*002c*/ 	.word	0x00000000


	//----- nvinfo : EIATTR_MIN_STACK_SIZE
	.align		4
.L_7:
        /*0030*/ 	.byte	0x04, 0x12
        /*0032*/ 	.short	(.L_9 - .L_8)
	.align		4
.L_8:
        /*0034*/ 	.word	index@(_Z9ID4kernelPfmPiiiiS0_S_S_)
        /*0038*/ 	.word	0x00000000
.L_9:


//--------------------- .nv.compat                --------------------------
	.section	.nv.compat,"",@"SHT_CUDA_COMPAT_INFO"
	.align	4
        /*0000*/ 	.byte	0x02, 0x09, 0x00, 0x00, 0x02, 0x02, 0x01, 0x00, 0x02, 0x05, 0x05, 0x00, 0x03, 0x07, 0x01, 0x01
        /*0010*/ 	.byte	0x02, 0x03, 0x00, 0x00, 0x02, 0x06, 0x01, 0x00, 0x04, 0x0b, 0x08, 0x00, 0x01, 0x00, 0x00, 0x00
        /*0020*/ 	.byte	0x00, 0x00, 0x00, 0x00


//--------------------- .nv.info._Z9ID4kernelPfmPiiiiS0_S_S_ --------------------------
	.section	.nv.info._Z9ID4kernelPfmPiiiiS0_S_S_,"",@"SHT_CUDA_INFO"
	.sectionflags	@""
	.align	4


	//----- nvinfo : EIATTR_CUDA_API_VERSION
	.align		4
        /*0000*/ 	.byte	0x04, 0x37
        /*0002*/ 	.short	(.L_11 - .L_10)
.L_10:
        /*0004*/ 	.word	0x00000082


	//----- nvinfo : EIATTR_KPARAM_INFO
	.align		4
.L_11:
        /*0008*/ 	.byte	0x04, 0x17
        /*000a*/ 	.short	(.L_13 - .L_12)
.L_12:
        /*000c*/ 	.word	0x00000000
        /*0010*/ 	.short	0x0008
        /*0012*/ 	.short	0x0038
        /*0014*/ 	.byte	0x00, 0xf5, 0x21, 0x00


	//----- nvinfo : EIATTR_KPARAM_INFO
	.align		4
.L_13:
        /*0018*/ 	.byte	0x04, 0x17
        /*001a*/ 	.short	(.L_15 - .L_14)
.L_14:
        /*001c*/ 	.word	0x00000000
        /*0020*/ 	.short	0x0007
        /*0022*/ 	.short	0x0030
        /*0024*/ 	.byte	0x00, 0xf5, 0x21, 0x00


	//----- nvinfo : EIATTR_KPARAM_INFO
	.align		4
.L_15:
        /*0028*/ 	.byte	0x04, 0x17
        /*002a*/ 	.short	(.L_17 - .L_16)
.L_16:
        /*002c*/ 	.word	0x00000000
        /*0030*/ 	.short	0x0006
        /*0032*/ 	.short	0x0028
        /*0034*/ 	.byte	0x00, 0xf5, 0x21, 0x00


	//----- nvinfo : EIATTR_KPARAM_INFO
	.align		4
.L_17:
        /*0038*/ 	.byte	0x04, 0x17
        /*003a*/ 	.short	(.L_19 - .L_18)
.L_18:
        /*003c*/ 	.word	0x00000000
        /*0040*/ 	.short	0x0005
        /*0042*/ 	.short	0x0020
        /*0044*/ 	.byte	0x00, 0xf0, 0x11, 0x00


	//----- nvinfo : EIATTR_KPARAM_INFO
	.align		4
.L_19:
        /*0048*/ 	.byte	0x04, 0x17
        /*004a*/ 	.short	(.L_21 - .L_20)
.L_20:
        /*004c*/ 	.word	0x00000000
        /*0050*/ 	.short	0x0004
        /*0052*/ 	.short	0x001c
        /*0054*/ 	.byte	0x00, 0xf0, 0x11, 0x00


	//----- nvinfo : EIATTR_KPARAM_INFO
	.align		4
.L_21:
        /*0058*/ 	.byte	0x04, 0x17
        /*005a*/ 	.short	(.L_23 - .L_22)
.L_22:
        /*005c*/ 	.word	0x00000000
        /*0060*/ 	.short	0x0003
        /*0062*/ 	.short	0x0018
        /*0064*/ 	.byte	0x00, 0xf0, 0x11, 0x00


	//----- nvinfo : EIATTR_KPARAM_INFO
	.align		4
.L_23:
        /*0068*/ 	.byte	0x04, 0x17
        /*006a*/ 	.short	(.L_25 - .L_24)
.L_24:
        /*006c*/ 	.word	0x00000000
        /*0070*/ 	.short	0x0002
        /*0072*/ 	.short	0x0010
        /*0074*/ 	.byte	0x00, 0xf5, 0x21, 0x00


	//----- nvinfo : EIATTR_KPARAM_INFO
	.align		4
.L_25:
        /*0078*/ 	.byte	0x04, 0x17
        /*007a*/ 	.short	(.L_27 - .L_26)
.L_26:
        /*007c*/ 	.word	0x00000000
        /*0080*/ 	.short	0x0001
        /*0082*/ 	.short	0x0008
        /*0084*/ 	.byte	0x00, 0xf0, 0x21, 0x00


	//----- nvinfo : EIATTR_KPARAM_INFO
	.align		4
.L_27:
        /*0088*/ 	.byte	0x04, 0x17
        /*008a*/ 	.short	(.L_29 - .L_28)
.L_28:
        /*008c*/ 	.word	0x00000000
        /*0090*/ 	.short	0x0000
        /*0092*/ 	.short	0x0000
        /*0094*/ 	.byte	0x00, 0xf5, 0x21, 0x00


	//----- nvinfo : EIATTR_SPARSE_MMA_MASK
	.align		4
.L_29:
        /*0098*/ 	.byte	0x03, 0x50
        /*009a*/ 	.short	0x0000


	//----- nvinfo : EIATTR_MAXREG_COUNT
	.align		4
        /*009c*/ 	.byte	0x03, 0x1b
        /*009e*/ 	.short	0x00ff


	//----- nvinfo : EIATTR_MERCURY_ISA_VERSION
	.align		4
        /*00a0*/ 	.byte	0x03, 0x5f
        /*00a2*/ 	.short	0x0101


	//----- nvinfo : EIATTR_VRC_CTA_INIT_COUNT
	.align		4
        /*00a4*/ 	.byte	0x02, 0x4a
	.zero		1
	.zero		1


	//----- nvinfo : EIATTR_EXIT_INSTR_OFFSETS
	.align		4
        /*00a8*/ 	.byte	0x04, 0x1c
        /*00aa*/ 	.short	(.L_31 - .L_30)


	//   ....[0]....
.L_30:
        /*00ac*/ 	.word	0x00000070


	//   ....[1]....
        /*00b0*/ 	.word	0x00001430


	//   ....[2]....
        /*00b4*/ 	.word	0x000014a0


	//   ....[3]....
        /*00b8*/ 	.word	0x00001f70


	//----- nvinfo : EIATTR_CRS_STACK_SIZE
	.align		4
.L_31:
        /*00bc*/ 	.byte	0x04, 0x1e
        /*00be*/ 	.short	(.L_33 - .L_32)
.L_32:
        /*00c0*/ 	.word	0x00000000


	//----- nvinfo : EIATTR_CBANK_PARAM_SIZE
	.align		4
.L_33:
        /*00c4*/ 	.byte	0x03, 0x19
        /*00c6*/ 	.short	0x0040


	//----- nvinfo : EIATTR_PARAM_CBANK
	.align		4
        /*00c8*/ 	.byte	0x04, 0x0a
        /*00ca*/ 	.short	(.L_35 - .L_34)
	.align		4
.L_34:
        /*00cc*/ 	.word	index@(.nv.constant0._Z9ID4kernelPfmPiiiiS0_S_S_)
        /*00d0*/ 	.short	0x0380
        /*00d2*/ 	.short	0x0040


	//----- nvinfo : EIATTR_SW_WAR
	.align		4
.L_35:
        /*00d4*/ 	.byte	0x04, 0x36
        /*00d6*/ 	.short	(.L_37 - .L_36)
.L_36:
        /*00d8*/ 	.word	0x00000008
.L_37:


//--------------------- .nv.callgraph             --------------------------
	.section	.nv.callgraph,"",@"SHT_CUDA_CALLGRAPH"
	.align	4
	.sectionentsize	8
	.align		4
        /*0000*/ 	.word	0x00000000
	.align		4
        /*0004*/ 	.word	0xffffffff
	.align		4
        /*0008*/ 	.word	0x00000000
	.align		4
        /*000c*/ 	.word	0xfffffffe
	.align		4
        /*0010*/ 	.word	0x00000000
	.align		4
        /*0014*/ 	.word	0xfffffffd
	.align		4
        /*0018*/ 	.word	0x00000000
	.align		4
        /*001c*/ 	.word	0xfffffffc


//--------------------- .text._Z9ID4kernelPfmPiiiiS0_S_S_ --------------------------
	.section	.text._Z9ID4kernelPfmPiiiiS0_S_S_,"ax",@progbits
	.align	128
        .global         _Z9ID4kernelPfmPiiiiS0_S_S_
        .type           _Z9ID4kernelPfmPiiiiS0_S_S_,@function
        .size           _Z9ID4kernelPfmPiiiiS0_S_S_,(.L_x_31 - _Z9ID4kernelPfmPiiiiS0_S_S_)
        .other          _Z9ID4kernelPfmPiiiiS0_S_S_,@"STO_CUDA_ENTRY STV_DEFAULT"
_Z9ID4kernelPfmPiiiiS0_S_S_:
.text._Z9ID4kernelPfmPiiiiS0_S_S_:
[----:B------:R-:W-:Y:S01]  /*0000*/  LDC R1, c[0x0][0x37c] ;  /* 0x0000df00ff017b82 */ /* 0x000fe20000000800 */
[----:B------:R-:W0:Y:S07]  /*0010*/  S2R R3, SR_TID.X ;  /* 0x0000000000037919 */ /* 0x000e2e0000002100 */
[----:B------:R-:W0:Y:S01]  /*0020*/  S2UR UR4, SR_CTAID.X ;  /* 0x00000000000479c3 */ /* 0x000e220000002500 */
[----:B------:R-:W1:Y:S07]  /*0030*/  LDCU UR5, c[0x0][0x39c] ;  /* 0x00007380ff0577ac */ /* 0x000e6e0008000800 */
[----:B------:R-:W0:Y:S02]  /*0040*/  LDC R0, c[0x0][0x360] ;  /* 0x0000d800ff007b82 */ /* 0x000e240000000800 */
[----:B0-----:R-:W-:-:S05]  /*0050*/  IMAD R0, R0, UR4, R3 ;  /* 0x0000000400007c24 */ /* 0x001fca000f8e0203 */
[----:B-1----:R-:W-:-:S13]  /*0060*/  ISETP.GE.AND P0, PT, R0, UR5, PT ;  /* 0x0000000500007c0c */ /* 0x002fda000bf06270 */
[----:B------:R-:W-:Y:S05]  /*0070*/  @P0 EXIT ;  /* 0x000000000000094d */ /* 0x000fea0003800000 */
[----:B------:R-:W0:Y:S01]  /*0080*/  LDC.64 R10, c[0x0][0x390] ;  /* 0x0000e400ff0a7b82 */ /* 0x000e220000000a00 */
[----:B------:R-:W1:Y:S01]  /*0090*/  LDCU.64 UR8, c[0x0][0x358] ;  /* 0x00006b00ff0877ac */ /* 0x000e620008000a00 */
[----:B------:R-:W2:Y:S01]  /*00a0*/  LDCU UR4, c[0x0][0x38c] ;  /* 0x00007180ff0477ac */ /* 0x000ea20008000800 */
[----:B0-----:R-:W-:-:S05]  /*00b0*/  IMAD.WIDE R10, R0, 0x4, R10 ;  /* 0x00000004000a7825 */ /* 0x001fca00078e020a */
[----:B-1----:R-:W3:Y:S01]  /*00c0*/  LDG.E R7, desc[UR8][R10.64] ;  /* 0x000000080a077981 */ /* 0x002ee2000c1e1900 */
[----:B------:R-:W-:Y:S01]  /*00d0*/  BSSY.RECONVERGENT B0, `(.L_x_0) ;  /* 0x0000022000007945 */ /* 0x000fe20003800200 */
[----:B---3--:R-:W-:-:S04]  /*00e0*/  SHF.R.S32.HI R5, RZ, 0x1f, R7 ;  /* 0x0000001fff057819 */ /* 0x008fc80000011407 */
[----:B--2---:R-:W-:-:S04]  /*00f0*/  LOP3.LUT R2, R5, UR4, RZ, 0xfc, !PT ;  /* 0x0000000405027c12 */ /* 0x004fc8000f8efcff */
[----:B------:R-:W-:-:S13]  /*0100*/  ISETP.NE.U32.AND P0, PT, R2, RZ, PT ;  /* 0x000000ff0200720c */ /* 0x000fda0003f05070 */
[----:B------:R-:W-:Y:S05]  /*0110*/  @P0 BRA `(.L_x_1) ;  /* 0x00000000005c0947 */ /* 0x000fea0003800000 */
[----:B------:R-:W0:Y:S02]  /*0120*/  LDCU UR4, c[0x0][0x388] ;  /* 0x00007100ff0477ac */ /* 0x000e240008000800 */
[----:B0-----:R-:W-:-:S04]  /*0130*/  IMAD.U32 R14, RZ, RZ, UR4 ;  /* 0x00000004ff0e7e24 */ /* 0x001fc8000f8e00ff */
[----:B------:R-:W0:Y:S01]  /*0140*/  I2F.U32.RP R4, R14 ;  /* 0x0000000e00047306 */ /* 0x000e220000209000 */
[----:B------:R-:W-:-:S07]  /*0150*/  ISETP.NE.U32.AND P2, PT, R14, RZ, PT ;  /* 0x000000ff0e00720c */ /* 0x000fce0003f45070 */
[----:B0-----:R-:W0:Y:S02]  /*0160*/  MUFU.RCP R4, R4 ;  /* 0x0000000400047308 */ /* 0x001e240000001000 */
[----:B0-----:R-:W-:-:S06]  /*0170*/  VIADD R2, R4, 0xffffffe ;  /* 0x0ffffffe04027836 */ /* 0x001fcc0000000000 */
[----:B------:R0:W1:Y:S02]  /*0180*/  F2I.FTZ.U32.TRUNC.NTZ R3, R2 ;  /* 0x0000000200037305 */ /* 0x000064000021f000 */
[----:B0-----:R-:W-:Y:S02]  /*0190*/  IMAD.MOV.U32 R2, RZ, RZ, RZ ;  /* 0x000000ffff027224 */ /* 0x001fe400078e00ff */
[----:B-1----:R-:W-:-:S05]  /*01a0*/  IMAD R5, R3, R14, RZ ;  /* 0x0000000e03057224 */ /* 0x002fca00078e02ff */
[----:B------:R-:W-:-:S05]  /*01b0*/  IADD3 R5, PT, PT, -R5, RZ, RZ ;  /* 0x000000ff05057210 */ /* 0x000fca0007ffe1ff */
[----:B------:R-:W-:-:S06]  /*01c0*/  IMAD.HI.U32 R6, R3, R5, R2 ;  /* 0x0000000503067227 */ /* 0x000fcc00078e0002 */
[----:B------:R-:W-:-:S04]  /*01d0*/  IMAD.HI.U32 R6, R6, R7, RZ ;  /* 0x0000000706067227 */ /* 0x000fc800078e00ff */
[----:B------:R-:W-:-:S04]  /*01e0*/  IMAD.MOV R3, RZ, RZ, -R6 ;  /* 0x000000ffff037224 */ /* 0x000fc800078e0a06 */
[----:B------:R-:W-:-:S05]  /*01f0*/  IMAD R3, R14, R3, R7 ;  /* 0x000000030e037224 */ /* 0x000fca00078e0207 */
[----:B------:R-:W-:-:S13]  /*0200*/  ISETP.GE.U32.AND P0, PT, R3, R14, PT ;  /* 0x0000000e0300720c */ /* 0x000fda0003f06070 */
[----:B------:R-:W-:Y:S01]  /*0210*/  @P0 IADD3 R3, PT, PT, R3, -R14, RZ ;  /* 0x8000000e03030210 */ /* 0x000fe20007ffe0ff */
[----:B------:R-:W-:-:S03]  /*0220*/  @P0 VIADD R6, R6, 0x1 ;  /* 0x0000000106060836 */ /* 0x000fc60000000000 */
[----:B------:R-:W-:-:S13]  /*0230*/  ISETP.GE.U32.AND P1, PT, R3, R14, PT ;  /* 0x0000000e0300720c */ /* 0x000fda0003f26070 */
[----:B------:R-:W-:Y:S01]  /*0240*/  @P1 VIADD R6, R6, 0x1 ;  /* 0x0000000106061836 */ /* 0x000fe20000000000 */
[----:B------:R-:W-:-:S04]  /*0250*/  @!P2 LOP3.LUT R6, RZ, R14, RZ, 0x33, !PT ;  /* 0x0000000eff06a212 */ /* 0x000fc800078e33ff */
[----:B------:R-:W-:-:S05]  /*0260*/  IADD3 R2, PT, PT, -R6, RZ, RZ ;  /* 0x000000ff06027210 */ /* 0x000fca0007ffe1ff */
[----:B------:R-:W-:Y:S01]  /*0270*/  IMAD R2, R14, R2, R7 ;  /* 0x000000020e027224 */ /* 0x000fe200078e0207 */
[----:B------:R-:W-:Y:S06]  /*0280*/  BRA `(.L_x_2) ;  /* 0x0000000000187947 */ /* 0x000fec0003800000 */
.L_x_1:
[----:B------:R-:W-:-:S07]  /*0290*/  MOV R4, 0x2b0 ;  /* 0x000002b000047802 */ /* 0x000fce0000000f00 */
[----:B------:R-:W-:Y:S05]  /*02a0*/  CALL.REL.NOINC `($__internal_0_$__cuda_sm20_div_u64) ;  /* 0x0000001c00347944 */ /* 0x000fea0003c00000 */
[----:B------:R-:W0:Y:S01]  /*02b0*/  LDCU UR4, c[0x0][0x388] ;  /* 0x00007100ff0477ac */ /* 0x000e220008000800 */
[----:B------:R-:W-:Y:S02]  /*02c0*/  IMAD.MOV R2, RZ, RZ, -R6 ;  /* 0x000000ffff027224 */ /* 0x000fe400078e0a06 */
[----:B0-----:R-:W-:-:S04]  /*02d0*/  IMAD.U32 R14, RZ, RZ, UR4 ;  /* 0x00000004ff0e7e24 */ /* 0x001fc8000f8e00ff */
[----:B------:R-:W-:-:S07]  /*02e0*/  IMAD R2, R2, R14, R7 ;  /* 0x0000000e02027224 */ /* 0x000fce00078e0207 */
.L_x_2:
[----:B------:R-:W-:Y:S05]  /*02f0*/  BSYNC.RECONVERGENT B0 ;  /* 0x0000000000007941 */ /* 0x000fea0003800200 */
.L_x_0:
[----:B------:R-:W0:Y:S01]  /*0300*/  LDC R4, c[0x0][0x3a0] ;  /* 0x0000e800ff047b82 */ /* 0x000e220000000800 */
[----:B------:R-:W1:Y:S01]  /*0310*/  LDCU UR4, c[0x0][0x398] ;  /* 0x00007300ff0477ac */ /* 0x000e620008000800 */
[----:B------:R-:W-:Y:S02]  /*0320*/  HFMA2 R30, -RZ, RZ, 0, 0 ;  /* 0x00000000ff1e7431 */ /* 0x000fe400000001ff */
[----:B0-----:R-:W-:-:S05]  /*0330*/  IMAD R3, R4, 0x3, RZ ;  /* 0x0000000304037824 */ /* 0x001fca00078e02ff */
[----:B-1----:R-:W-:-:S13]  /*0340*/  ISETP.GE.AND P0, PT, R3, UR4, PT ;  /* 0x0000000403007c0c */ /* 0x002fda000bf06270 */
[----:B------:R-:W-:Y:S05]  /*0350*/  @P0 BRA `(.L_x_3) ;  /* 0x0000000c00e00947 */ /* 0x000fea0003800000 */
[----:B------:R-:W-:-:S05]  /*0360*/  IMAD R4, R4, 0x6, RZ ;  /* 0x0000000604047824 */ /* 0x000fca00078e02ff */
[----:B------:R-:W-:-:S13]  /*0370*/  ISETP.GE.AND P0, PT, R4, UR4, PT ;  /* 0x0000000404007c0c */ /* 0x000fda000bf06270 */
[----:B------:R-:W-:Y:S05]  /*0380*/  @P0 BRA `(.L_x_3) ;  /* 0x0000000c00d40947 */ /* 0x000fea0003800000 */
[----:B------:R-:W-:Y:S01]  /*0390*/  IMAD.IADD R8, R7, 0x1, R4 ;  /* 0x0000000107087824 */ /* 0x000fe200078e0204 */
[----:B------:R-:W-:Y:S01]  /*03a0*/  BSSY.RECONVERGENT B0, `(.L_x_3) ;  /* 0x00000f3000007945 */ /* 0x000fe20003800200 */
[----:B------:R-:W-:Y:S01]  /*03b0*/  IMAD.MOV R5, RZ, RZ, -R6 ;  /* 0x000000ffff057224 */ /* 0x000fe200078e0a06 */
[----:B------:R-:W0:Y:S01]  /*03c0*/  LDCU.128 UR12, c[0x0][0x380] ;  /* 0x00007000ff0c77ac */ /* 0x000e220008000c00 */
[----:B------:R-:W-:Y:S02]  /*03d0*/  IMAD.MOV.U32 R30, RZ, RZ, RZ ;  /* 0x000000ffff1e7224 */ /* 0x000fe400078e00ff */
[----:B------:R-:W-:Y:S01]  /*03e0*/  IMAD R12, R14, R5, R8 ;  /* 0x000000050e0c7224 */ /* 0x000fe200078e0208 */
[----:B------:R-:W-:-:S04]  /*03f0*/  IADD3 R5, PT, PT, R2, UR4, RZ ;  /* 0x0000000402057c10 */ /* 0x000fc8000fffe0ff */
[----:B------:R-:W-:-:S05]  /*0400*/  VIADDMNMX R9, R12, 0x1, R5, !PT ;  /* 0x000000010c097846 */ /* 0x000fca0007800105 */
[----:B------:R-:W-:-:S05]  /*0410*/  IMAD R9, R6, R14, R9 ;  /* 0x0000000e06097224 */ /* 0x000fca00078e0209 */
[----:B------:R-:W-:Y:S01]  /*0420*/  IADD3 R7, PT, PT, R4, R7, -R9 ;  /* 0x0000000704077210 */ /* 0x000fe20007ffe809 */
[----:B------:R-:W-:Y:S02]  /*0430*/  IMAD.IADD R9, R9, 0x1, -R8 ;  /* 0x0000000109097824 */ /* 0x000fe400078e0a08 */
[----:B------:R-:W-:Y:S01]  /*0440*/  IMAD.IADD R8, R3, 0x1, R6 ;  /* 0x0000000103087824 */ /* 0x000fe200078e0206 */
[----:B------:R-:W-:Y:S02]  /*0450*/  ISETP.GT.U32.AND P0, PT, R7, -0x4, PT ;  /* 0xfffffffc0700780c */ /* 0x000fe40003f04070 */
[----:B------:R-:W-:Y:S02]  /*0460*/  IADD3 R7, PT, PT, R6, UR4, RZ ;  /* 0x0000000406077c10 */ /* 0x000fe4000fffe0ff */
[----:B0-----:R-:W-:-:S09]  /*0470*/  LOP3.LUT R9, R9, 0x3, RZ, 0xc0, !PT ;  /* 0x0000000309097812 */ /* 0x001fd200078ec0ff */
.L_x_9:
[----:B------:R-:W0:Y:S01]  /*0480*/  LDC R12, c[0x0][0x3a0] ;  /* 0x0000e800ff0c7b82 */ /* 0x000e220000000800 */
[----:B------:R-:W-:Y:S01]  /*0490*/  LEA.HI R29, R3, R3, RZ, 0x1 ;  /* 0x00000003031d7211 */ /* 0x000fe200078f08ff */
[----:B------:R-:W-:Y:S01]  /*04a0*/  BSSY.RECONVERGENT B1, `(.L_x_4) ;  /* 0x000006f000017945 */ /* 0x000fe20003800200 */
[----:B------:R-:W-:Y:S01]  /*04b0*/  ISETP.NE.AND P1, PT, R9, RZ, PT ;  /* 0x000000ff0900720c */ /* 0x000fe20003f25270 */
[----:B------:R-:W-:Y:S01]  /*04c0*/  IMAD.MOV.U32 R24, RZ, RZ, R2 ;  /* 0x000000ffff187224 */ /* 0x000fe200078e0002 */
[----:B------:R-:W-:Y:S02]  /*04d0*/  SHF.R.S32.HI R29, RZ, 0x1, R29 ;  /* 0x00000001ff1d7819 */ /* 0x000fe4000001141d */
[----:B------:R-:W-:Y:S02]  /*04e0*/  SHF.R.S32.HI R35, RZ, 0x1f, R6 ;  /* 0x0000001fff237819 */ /* 0x000fe40000011406 */
[----:B------:R-:W-:Y:S01]  /*04f0*/  SHF.R.S32.HI R20, RZ, 0x1f, R8 ;  /* 0x0000001fff147819 */ /* 0x000fe20000011408 */
[----:B------:R-:W-:Y:S01]  /*0500*/  IMAD.IADD R13, R29, 0x1, R6 ;  /* 0x000000011d0d7824 */ /* 0x000fe200078e0206 */
[----:B0-----:R-:W-:-:S04]  /*0510*/  LEA.HI R28, R12, R12, RZ, 0x1 ;  /* 0x0000000c0c1c7211 */ /* 0x001fc800078f08ff */
[----:B------:R-:W-:-:S04]  /*0520*/  SHF.R.S32.HI R28, RZ, 0x1, R28 ;  /* 0x00000001ff1c7819 */ /* 0x000fc8000001141c */
[C---:B------:R-:W-:Y:S01]  /*0530*/  IADD3 R17, PT, PT, -R28.reuse, R13, RZ ;  /* 0x0000000d1c117210 */ /* 0x040fe20007ffe1ff */
[----:B------:R-:W-:-:S03]  /*0540*/  IMAD.IADD R14, R28, 0x1, R13 ;  /* 0x000000011c0e7824 */ /* 0x000fc600078e020d */
[----:B------:R-:W-:Y:S02]  /*0550*/  SHF.R.S32.HI R12, RZ, 0x1f, R17 ;  /* 0x0000001fff0c7819 */ /* 0x000fe40000011411 */
[----:B------:R-:W-:Y:S01]  /*0560*/  SHF.R.S32.HI R13, RZ, 0x1f, R14 ;  /* 0x0000001fff0d7819 */ /* 0x000fe2000001140e */
[----:B------:R-:W-:Y:S06]  /*0570*/  @!P1 BRA `(.L_x_5) ;  /* 0x0000000400849947 */ /* 0x000fec0003800000 */
[----:B------:R-:W0:Y:S01]  /*0580*/  LDCU.128 UR4, c[0x0][0x380] ;  /* 0x00007000ff0477ac */ /* 0x000e220008000c00 */
[----:B------:R-:W-:Y:S02]  /*0590*/  SHF.R.S32.HI R27, RZ, 0x1f, R2 ;  /* 0x0000001fff1b7819 */ /* 0x000fe40000011402 */
[----:B------:R-:W-:Y:S01]  /*05a0*/  MOV R26, R2 ;  /* 0x00000002001a7202 */ /* 0x000fe20000000f00 */
[----:B------:R-:W1:Y:S01]  /*05b0*/  LDCU.128 UR16, c[0x0][0x380] ;  /* 0x00007000ff1077ac */ /* 0x000e620008000c00 */
[----:B0-----:R-:W-:Y:S02]  /*05c0*/  IMAD R13, R13, UR6, RZ ;  /* 0x000000060d0d7c24 */ /* 0x001fe4000f8e02ff */
[----:B------:R-:W-:Y:S02]  /*05d0*/  IMAD R12, R12, UR6, RZ ;  /* 0x000000060c0c7c24 */ /* 0x000fe4000f8e02ff */
[C---:B------:R-:W-:Y:S02]  /*05e0*/  IMAD R13, R14.reuse, UR7, R13 ;  /* 0x000000070e0d7c24 */ /* 0x040fe4000f8e020d */
[----:B------:R-:W-:-:S04]  /*05f0*/  IMAD.WIDE.U32 R14, R14, UR6, R26 ;  /* 0x000000060e0e7c25 */ /* 0x000fc8000f8e001a */
[----:B------:R-:W-:Y:S01]  /*0600*/  IMAD R21, R17, UR7, R12 ;  /* 0x0000000711157c24 */ /* 0x000fe2000f8e020c */
[----:B------:R-:W-:Y:S01]  /*0610*/  LEA R12, P1, R14, UR4, 0x2 ;  /* 0x000000040e0c7c11 */ /* 0x000fe2000f8210ff */
[----:B------:R-:W-:Y:S02]  /*0620*/  IMAD.IADD R13, R15, 0x1, R13 ;  /* 0x000000010f0d7824 */ /* 0x000fe400078e020d */
[----:B------:R-:W-:-:S03]  /*0630*/  IMAD.WIDE.U32 R16, R17, UR6, R26 ;  /* 0x0000000611107c25 */ /* 0x000fc6000f8e001a */
[----:B------:R-:W-:Y:S01]  /*0640*/  LEA.HI.X R13, R14, UR5, R13, 0x2, P1 ;  /* 0x000000050e0d7c11 */ /* 0x000fe200088f140d */
[----:B------:R-:W-:Y:S01]  /*0650*/  IMAD R19, R35, UR6, RZ ;  /* 0x0000000623137c24 */ /* 0x000fe2000f8e02ff */
[----:B------:R-:W-:Y:S01]  /*0660*/  LEA R14, P1, R16, UR4, 0x2 ;  /* 0x00000004100e7c11 */ /* 0x000fe2000f8210ff */
[----:B------:R-:W-:Y:S02]  /*0670*/  IMAD.IADD R15, R17, 0x1, R21 ;  /* 0x00000001110f7824 */ /* 0x000fe400078e0215 */
[C---:B------:R-:W-:Y:S01]  /*0680*/  IMAD R21, R6.reuse, UR7, R19 ;  /* 0x0000000706157c24 */ /* 0x040fe2000f8e0213 */
[----:B------:R-:W2:Y:S01]  /*0690*/  LDG.E R33, desc[UR8][R12.64] ;  /* 0x000000080c217981 */ /* 0x000ea2000c1e1900 */
[----:B------:R-:W-:Y:S01]  /*06a0*/  IMAD.WIDE.U32 R18, R6, UR6, R26 ;  /* 0x0000000606127c25 */ /* 0x000fe2000f8e001a */
[----:B------:R-:W-:-:S03]  /*06b0*/  LEA.HI.X R15, R16, UR5, R15, 0x2, P1 ;  /* 0x00000005100f7c11 */ /* 0x000fc600088f140f */
[----:B------:R-:W-:Y:S01]  /*06c0*/  IMAD.WIDE R16, R4, 0x4, R12 ;  /* 0x0000000404107825 */ /* 0x000fe200078e020c */
[----:B------:R-:W-:Y:S01]  /*06d0*/  IADD3 R19, PT, PT, R19, R21, RZ ;  /* 0x0000001513137210 */ /* 0x000fe20007ffe0ff */
[----:B------:R-:W3:Y:S01]  /*06e0*/  LDG.E R31, desc[UR8][R14.64] ;  /* 0x000000080e1f7981 */ /* 0x000ee2000c1e1900 */
[----:B------:R-:W-:-:S03]  /*06f0*/  LEA R24, P1, R18, UR4, 0x2 ;  /* 0x0000000412187c11 */ /* 0x000fc6000f8210ff */
[----:B------:R-:W3:Y:S01]  /*0700*/  LDG.E R32, desc[UR8][R16.64] ;  /* 0x0000000810207981 */ /* 0x000ee2000c1e1900 */
[----:B------:R-:W-:Y:S01]  /*0710*/  LEA.HI.X R25, R18, UR5, R19, 0x2, P1 ;  /* 0x0000000512197c11 */ /* 0x000fe200088f1413 */
[----:B------:R-:W-:-:S04]  /*0720*/  IMAD.WIDE R18, R4, 0x4, R14 ;  /* 0x0000000404127825 */ /* 0x000fc800078e020e */
[----:B------:R-:W-:Y:S01]  /*0730*/  IMAD R21, R20, UR6, RZ ;  /* 0x0000000614157c24 */ /* 0x000fe2000f8e02ff */
[----:B------:R-:W4:Y:S01]  /*0740*/  LDG.E R34, desc[UR8][R18.64] ;  /* 0x0000000812227981 */ /* 0x000f22000c1e1900 */
[----:B------:R-:W-:-:S03]  /*0750*/  IMAD.WIDE.U32 R22, R8, UR6, R26 ;  /* 0x0000000608167c25 */ /* 0x000fc6000f8e001a */
[----:B------:R-:W5:Y:S01]  /*0760*/  LDG.E R24, desc[UR8][R24.64] ;  /* 0x0000000818187981 */ /* 0x000f62000c1e1900 */
[----:B------:R-:W-:Y:S01]  /*0770*/  IMAD R21, R8, UR7, R21 ;  /* 0x0000000708157c24 */ /* 0x000fe2000f8e0215 */
[----:B------:R-:W-:-:S03]  /*0780*/  LEA R20, P1, R22, UR4, 0x2 ;  /* 0x0000000416147c11 */ /* 0x000fc6000f8210ff */
[----:B------:R-:W-:Y:S01]  /*0790*/  IMAD.IADD R21, R23, 0x1, R21 ;  /* 0x0000000117157824 */ /* 0x000fe200078e0215 */
[----:B------:R-:W-:Y:S01]  /*07a0*/  MOV R23, R27 ;  /* 0x0000001b00177202 */ /* 0x000fe20000000f00 */
[----:B-1----:R-:W-:-:S03]  /*07b0*/  IMAD R35, R35, UR18, RZ ;  /* 0x0000001223237c24 */ /* 0x002fc6000f8e02ff */
[----:B------:R-:W-:Y:S01]  /*07c0*/  LEA.HI.X R21, R22, UR5, R21, 0x2, P1 ;  /* 0x0000000516157c11 */ /* 0x000fe200088f1415 */
[----:B------:R-:W-:Y:S02]  /*07d0*/  IMAD.MOV.U32 R22, RZ, RZ, R2 ;  /* 0x000000ffff167224 */ /* 0x000fe400078e0002 */
[C---:B------:R-:W-:Y:S02]  /*07e0*/  IMAD R35, R6.reuse, UR19, R35 ;  /* 0x0000001306237c24 */ /* 0x040fe4000f8e0223 */
[----:B------:R-:W-:-:S04]  /*07f0*/  IMAD.WIDE.U32 R26, R6, UR18, R22 ;  /* 0x00000012061a7c25 */ /* 0x000fc8000f8e0016 */
[----:B------:R-:W-:Y:S01]  /*0800*/  IMAD.IADD R35, R27, 0x1, R35 ;  /* 0x000000011b237824 */ /* 0x000fe200078e0223 */
[----:B------:R-:W-:-:S04]  /*0810*/  LEA R22, P1, R26, UR16, 0x2 ;  /* 0x000000101a167c11 */ /* 0x000fc8000f8210ff */
[----:B------:R-:W-:Y:S01]  /*0820*/  LEA.HI.X R23, R26, UR17, R35, 0x2, P1 ;  /* 0x000000111a177c11 */ /* 0x000fe200088f1423 */
[----:B------:R-:W-:-:S05]  /*0830*/  IMAD.WIDE R26, R4, 0x4, R20 ;  /* 0x00000004041a7825 */ /* 0x000fca00078e0214 */
[----:B------:R-:W5:Y:S01]  /*0840*/  LDG.E R35, desc[UR8][R26.64] ;  /* 0x000000081a237981 */ /* 0x000f62000c1e1900 */
[----:B---3--:R-:W-:-:S04]  /*0850*/  FADD R32, -R31, -R32 ;  /* 0x800000201f207221 */ /* 0x008fc80000000100 */
[----:B--2---:R-:W-:-:S04]  /*0860*/  FADD R33, R33, R32 ;  /* 0x0000002021217221 */ /* 0x004fc80000000000 */
[----:B----4-:R-:W-:Y:S01]  /*0870*/  FADD R36, R34, R33 ;  /* 0x0000002122247221 */ /* 0x010fe20000000000 */
[----:B------:R-:W-:Y:S01]  /*0880*/  IMAD.WIDE R32, R4, 0x4, R22 ;  /* 0x0000000404207825 */ /* 0x000fe200078e0216 */
[----:B------:R-:W2:Y:S04]  /*0890*/  LDG.E R34, desc[UR8][R20.64] ;  /* 0x0000000814227981 */ /* 0x000ea8000c1e1900 */
[----:B------:R-:W3:Y:S01]  /*08a0*/  LDG.E R31, desc[UR8][R32.64] ;  /* 0x00000008201f7981 */ /* 0x000ee2000c1e1900 */
[----:B------:R-:W-:Y:S01]  /*08b0*/  ISETP.NE.AND P2, PT, R9, 0x1, PT ;  /* 0x000000010900780c */ /* 0x000fe20003f45270 */
[----:B-----5:R-:W-:-:S04]  /*08c0*/  FFMA R35, R36, 2, R35 ;  /* 0x4000000024237823 */ /* 0x020fc80000000023 */
[----:B------:R-:W-:Y:S01]  /*08d0*/  FADD R35, R24, R35 ;  /* 0x0000002318237221 */ /* 0x000fe20000000000 */
[----:B------:R-:W-:-:S03]  /*08e0*/  VIADD R24, R2, 0x1 ;  /* 0x0000000102187836 */ /* 0x000fc60000000000 */
[----:B--2---:R-:W-:-:S04]  /*08f0*/  FADD R34, -R34, R35 ;  /* 0x0000002322227221 */ /* 0x004fc80000000100 */
[----:B---3--:R-:W-:-:S05]  /*0900*/  FADD R31, -R31, R34 ;  /* 0x000000221f1f7221 */ /* 0x008fca0000000100 */
[----:B------:R-:W-:-:S04]  /*0910*/  FSETP.GT.AND P1, PT, R31, R30, PT ;  /* 0x0000001e1f00720b */ /* 0x000fc80003f24000 */
[----:B------:R-:W-:Y:S01]  /*0920*/  FSEL R30, R31, R30, P1 ;  /* 0x0000001e1f1e7208 */ /* 0x000fe20000800000 */
[----:B------:R-:W-:Y:S08]  /*0930*/  @!P2 BRA `(.L_x_5) ;  /* 0x000000000094a947 */ /* 0x000ff00003800000 */
[----:B------:R-:W2:Y:S04]  /*0940*/  LDG.E R31, desc[UR8][R14.64+0x4] ;  /* 0x000004080e1f7981 */ /* 0x000ea8000c1e1900 */
[----:B------:R-:W2:Y:S04]  /*0950*/  LDG.E R36, desc[UR8][R16.64+0x4] ;  /* 0x0000040810247981 */ /* 0x000ea8000c1e1900 */
[----:B------:R-:W3:Y:S04]  /*0960*/  LDG.E R34, desc[UR8][R12.64+0x4] ;  /* 0x000004080c227981 */ /* 0x000ee8000c1e1900 */
[----:B------:R-:W4:Y:S04]  /*0970*/  LDG.E R25, desc[UR8][R18.64+0x4] ;  /* 0x0000040812197981 */ /* 0x000f28000c1e1900 */
[----:B------:R-:W5:Y:S01]  /*0980*/  LDG.E R24, desc[UR8][R26.64+0x4] ;  /* 0x000004081a187981 */ /* 0x000f62000c1e1900 */
[----:B------:R-:W-:-:S13]  /*0990*/  ISETP.NE.AND P1, PT, R9, 0x2, PT ;  /* 0x000000020900780c */ /* 0x000fda0003f25270 */
[----:B------:R3:W5:Y:S04]  /*09a0*/  @P1 LDG.E R35, desc[UR8][R12.64+0x8] ;  /* 0x000008080c231981 */ /* 0x000768000c1e1900 */
[----:B------:R-:W5:Y:S01]  /*09b0*/  @P1 LDG.E R26, desc[UR8][R26.64+0x8] ;  /* 0x000008081a1a1981 */ /* 0x000f62000c1e1900 */
[----:B--2---:R-:W-:-:S03]  /*09c0*/  FADD R37, -R31, -R36 ;  /* 0x800000241f257221 */ /* 0x004fc60000000100 */
[----:B------:R-:W2:Y:S04]  /*09d0*/  @P1 LDG.E R31, desc[UR8][R14.64+0x8] ;  /* 0x000008080e1f1981 */ /* 0x000ea8000c1e1900 */
[----:B------:R-:W2:Y:S01]  /*09e0*/  @P1 LDG.E R36, desc[UR8][R16.64+0x8] ;  /* 0x0000080810241981 */ /* 0x000ea2000c1e1900 */
[----:B---3--:R-:W-:-:S03]  /*09f0*/  FADD R12, R34, R37 ;  /* 0x00000025220c7221 */ /* 0x008fc60000000000 */
[----:B------:R-:W3:Y:S01]  /*0a00*/  LDG.E R34, desc[UR8][R22.64+0x4] ;  /* 0x0000040816227981 */ /* 0x000ee2000c1e1900 */
[----:B----4-:R-:W-:-:S03]  /*0a10*/  FADD R13, R25, R12 ;  /* 0x0000000c190d7221 */ /* 0x010fc60000000000 */
[----:B------:R-:W4:Y:S01]  /*0a20*/  @P1 LDG.E R37, desc[UR8][R18.64+0x8] ;  /* 0x0000080812251981 */ /* 0x000f22000c1e1900 */
[----:B-----5:R-:W-:-:S03]  /*0a30*/  FFMA R13, R13, 2, R24 ;  /* 0x400000000d0d7823 */ /* 0x020fc60000000018 */
[----:B------:R-:W5:Y:S04]  /*0a40*/  LDG.E R25, desc[UR8][R20.64+0x4] ;  /* 0x0000040814197981 */ /* 0x000f68000c1e1900 */
[----:B------:R-:W5:Y:S04]  /*0a50*/  LDG.E R24, desc[UR8][R32.64+0x4] ;  /* 0x0000040820187981 */ /* 0x000f68000c1e1900 */
[----:B------:R-:W5:Y:S04]  /*0a60*/  @P1 LDG.E R14, desc[UR8][R22.64+0x8] ;  /* 0x00000808160e1981 */ /* 0x000f68000c1e1900 */
[----:B------:R-:W5:Y:S04]  /*0a70*/  @P1 LDG.E R15, desc[UR8][R20.64+0x8] ;  /* 0x00000808140f1981 */ /* 0x000f68000c1e1900 */
[----:B------:R-:W5:Y:S01]  /*0a80*/  @P1 LDG.E R12, desc[UR8][R32.64+0x8] ;  /* 0x00000808200c1981 */ /* 0x000f62000c1e1900 */
[----:B--2---:R-:W-:-:S04]  /*0a90*/  @P1 FADD R36, -R31, -R36 ;  /* 0x800000241f241221 */ /* 0x004fc80000000100 */
[----:B------:R-:W-:Y:S01]  /*0aa0*/  @P1 FADD R36, R35, R36 ;  /* 0x0000002423241221 */ /* 0x000fe20000000000 */
[----:B---3--:R-:W-:-:S03]  /*0ab0*/  FADD R34, R34, R13 ;  /* 0x0000000d22227221 */ /* 0x008fc60000000000 */
[----:B----4-:R-:W-:Y:S01]  /*0ac0*/  @P1 FADD R37, R37, R36 ;  /* 0x0000002425251221 */ /* 0x010fe20000000000 */
[----:B-----5:R-:W-:-:S03]  /*0ad0*/  FADD R25, -R25, R34 ;  /* 0x0000002219197221 */ /* 0x020fc60000000100 */
[----:B------:R-:W-:Y:S01]  /*0ae0*/  @P1 FFMA R37, R37, 2, R26 ;  /* 0x4000000025251823 */ /* 0x000fe2000000001a */
[----:B------:R-:W-:-:S03]  /*0af0*/  FADD R25, -R24, R25 ;  /* 0x0000001918197221 */ /* 0x000fc60000000100 */
[----:B------:R-:W-:Y:S02]  /*0b00*/  @P1 FADD R14, R14, R37 ;  /* 0x000000250e0e1221 */ /* 0x000fe40000000000 */
[-C--:B------:R-:W-:Y:S02]  /*0b10*/  FSETP.GT.AND P2, PT, R25, R30.reuse, PT ;  /* 0x0000001e1900720b */ /* 0x080fe40003f44000 */
[----:B------:R-:W-:Y:S02]  /*0b20*/  @P1 FADD R15, -R15, R14 ;  /* 0x0000000e0f0f1221 */ /* 0x000fe40000000100 */
[----:B------:R-:W-:Y:S02]  /*0b30*/  FSEL R30, R25, R30, P2 ;  /* 0x0000001e191e7208 */ /* 0x000fe40001000000 */
[----:B------:R-:W-:Y:S01]  /*0b40*/  @P1 FADD R15, -R12, R15 ;  /* 0x0000000f0c0f1221 */ /* 0x000fe20000000100 */
[----:B------:R-:W-:-:S04]  /*0b50*/  IADD3 R24, PT, PT, R2, 0x2, RZ ;  /* 0x0000000202187810 */ /* 0x000fc80007ffe0ff */
[----:B------:R-:W-:Y:S01]  /*0b60*/  @P1 FSETP.GT.AND P2, PT, R15, R30, PT ;  /* 0x0000001e0f00120b */ /* 0x000fe20003f44000 */
[----:B------:R-:W-:-:S03]  /*0b70*/  @P1 VIADD R24, R2, 0x3 ;  /* 0x0000000302181836 */ /* 0x000fc60000000000 */
[----:B------:R-:W-:-:S09]  /*0b80*/  @P1 FSEL R30, R15, R30, P2 ;  /* 0x0000001e0f1e1208 */ /* 0x000fd20001000000 */
.L_x_5:
[----:B------:R-:W-:Y:S05]  /*0b90*/  BSYNC.RECONVERGENT B1 ;  /* 0x0000000000017941 */ /* 0x000fea0003800200 */
.L_x_4:
[----:B------:R-:W-:Y:S04]  /*0ba0*/  BSSY.RECONVERGENT B1, `(.L_x_6) ;  /* 0x000006e000017945 */ /* 0x000fe80003800200 */
[----:B------:R-:W-:Y:S05]  /*0bb0*/  @P0 BRA `(.L_x_7) ;  /* 0x0000000400b00947 */ /* 0x000fea0003800000 */
.L_x_8:
[----:B------:R-:W-:Y:S01]  /*0bc0*/  IMAD.IADD R13, R29, 0x1, R6 ;  /* 0x000000011d0d7824 */ /* 0x000fe200078e0206 */
[----:B------:R-:W-:-:S03]  /*0bd0*/  SHF.R.S32.HI R25, RZ, 0x1f, R24 ;  /* 0x0000001fff197819 */ /* 0x000fc60000011418 */
[----:B------:R-:W-:Y:S01]  /*0be0*/  IMAD.IADD R17, R13, 0x1, -R28 ;  /* 0x000000010d117824 */ /* 0x000fe200078e0a1c */
[----:B------:R-:W-:-:S04]  /*0bf0*/  IADD3 R19, PT, PT, R28, R13, RZ ;  /* 0x0000000d1c137210 */ /* 0x000fc80007ffe0ff */
[----:B------:R-:W-:Y:S01]  /*0c00*/  SHF.R.S32.HI R14, RZ, 0x1f, R19 ;  /* 0x0000001fff0e7819 */ /* 0x000fe20000011413 */
[----:B------:R-:W-:Y:S01]  /*0c10*/  IMAD.WIDE.U32 R12, R19, UR14, R24 ;  /* 0x0000000e130c7c25 */ /* 0x000fe2000f8e0018 */
[----:B------:R-:W-:-:S03]  /*0c20*/  SHF.R.S32.HI R16, RZ, 0x1f, R17 ;  /* 0x0000001fff107819 */ /* 0x000fc60000011411 */
[----:B------:R-:W-:Y:S01]  /*0c30*/  IMAD R14, R14, UR14, RZ ;  /* 0x0000000e0e0e7c24 */ /* 0x000fe2000f8e02ff */
[----:B------:R-:W-:Y:S01]  /*0c40*/  LEA R20, P2, R12, UR12, 0x2 ;  /* 0x0000000c0c147c11 */ /* 0x000fe2000f8410ff */
[----:B------:R-:W-:Y:S02]  /*0c50*/  IMAD R16, R16, UR14, RZ ;  /* 0x0000000e10107c24 */ /* 0x000fe4000f8e02ff */
[----:B------:R-:W-:Y:S02]  /*0c60*/  IMAD R19, R19, UR15, R14 ;  /* 0x0000000f13137c24 */ /* 0x000fe4000f8e020e */
[----:B------:R-:W-:-:S04]  /*0c70*/  IMAD.WIDE.U32 R14, R17, UR14, R24 ;  /* 0x0000000e110e7c25 */ /* 0x000fc8000f8e0018 */
[----:B------:R-:W-:Y:S01]  /*0c80*/  IMAD.IADD R13, R19, 0x1, R13 ;  /* 0x00000001130d7824 */ /* 0x000fe200078e020d */
[----:B------:R-:W-:Y:S01]  /*0c90*/  LEA R22, P1, R14, UR12, 0x2 ;  /* 0x0000000c0e167c11 */ /* 0x000fe2000f8210ff */
[----:B------:R-:W-:-:S03]  /*0ca0*/  IMAD R17, R17, UR15, R16 ;  /* 0x0000000f11117c24 */ /* 0x000fc6000f8e0210 */
[----:B------:R-:W-:Y:S02]  /*0cb0*/  LEA.HI.X R21, R12, UR13, R13, 0x2, P2 ;  /* 0x0000000d0c157c11 */ /* 0x000fe400090f140d */
[----:B------:R-:W-:Y:S01]  /*0cc0*/  IADD3 R15, PT, PT, R17, R15, RZ ;  /* 0x0000000f110f7210 */ /* 0x000fe20007ffe0ff */
[----:B------:R-:W-:-:S03]  /*0cd0*/  IMAD.WIDE R12, R4, 0x4, R20 ;  /* 0x00000004040c7825 */ /* 0x000fc600078e0214 */
[----:B------:R-:W-:Y:S02]  /*0ce0*/  LEA.HI.X R23, R14, UR13, R15, 0x2, P1 ;  /* 0x0000000d0e177c11 */ /* 0x000fe400088f140f */
[----:B------:R-:W2:Y:S04]  /*0cf0*/  LDG.E R19, desc[UR8][R12.64] ;  /* 0x000000080c137981 */ /* 0x000ea8000c1e1900 */
[----:B------:R-:W2:Y:S01]  /*0d00*/  LDG.E R18, desc[UR8][R22.64] ;  /* 0x0000000816127981 */ /* 0x000ea2000c1e1900 */
[----:B------:R-:W-:Y:S02]  /*0d10*/  SHF.R.S32.HI R15, RZ, 0x1f, R6 ;  /* 0x0000001fff0f7819 */ /* 0x000fe40000011406 */
[----:B------:R-:W-:-:S03]  /*0d20*/  SHF.R.S32.HI R31, RZ, 0x1f, R8 ;  /* 0x0000001fff1f7819 */ /* 0x000fc60000011408 */
[----:B------:R-:W-:Y:S02]  /*0d30*/  IMAD R15, R15, UR14, RZ ;  /* 0x0000000e0f0f7c24 */ /* 0x000fe4000f8e02ff */
[----:B------:R-:W-:Y:S02]  /*0d40*/  IMAD R31, R31, UR14, RZ ;  /* 0x0000000e1f1f7c24 */ /* 0x000fe4000f8e02ff */
[----:B------:R-:W-:Y:S02]  /*0d50*/  IMAD R27, R6, UR15, R15 ;  /* 0x0000000f061b7c24 */ /* 0x000fe4000f8e020f */
[----:B------:R-:W-:-:S04]  /*0d60*/  IMAD.WIDE.U32 R14, R8, UR14, R24 ;  /* 0x0000000e080e7c25 */ /* 0x000fc8000f8e0018 */
[----:B------:R-:W-:Y:S01]  /*0d70*/  IMAD R31, R8, UR15, R31 ;  /* 0x0000000f081f7c24 */ /* 0x000fe2000f8e021f */
[----:B------:R-:W-:Y:S01]  /*0d80*/  LEA R26, P2, R14, UR12, 0x2 ;  /* 0x0000000c0e1a7c11 */ /* 0x000fe2000f8410ff */
[----:B------:R-:W-:Y:S02]  /*0d90*/  IMAD.WIDE.U32 R16, R6, UR14, R24 ;  /* 0x0000000e06107c25 */ /* 0x000fe4000f8e0018 */
[----:B------:R-:W3:Y:S02]  /*0da0*/  LDG.E R25, desc[UR8][R20.64] ;  /* 0x0000000814197981 */ /* 0x000ee4000c1e1900 */
[----:B------:R-:W-:Y:S01]  /*0db0*/  IMAD.IADD R15, R31, 0x1, R15 ;  /* 0x000000011f0f7824 */ /* 0x000fe200078e020f */
[----:B------:R-:W-:Y:S01]  /*0dc0*/  LEA R32, P1, R16, UR12, 0x2 ;  /* 0x0000000c10207c11 */ /* 0x000fe2000f8210ff */
[----:B------:R-:W-:-:S03]  /*0dd0*/  IMAD.IADD R17, R27, 0x1, R17 ;  /* 0x000000011b117824 */ /* 0x000fc600078e0211 */
[----:B------:R-:W-:Y:S01]  /*0de0*/  LEA.HI.X R27, R14, UR13, R15, 0x2, P2 ;  /* 0x0000000d0e1b7c11 */ /* 0x000fe200090f140f */
[----:B------:R-:W-:Y:S01]  /*0df0*/  IMAD.WIDE R14, R4, 0x4, R22 ;  /* 0x00000004040e7825 */ /* 0x000fe200078e0216 */
[----:B------:R-:W-:-:S03]  /*0e00*/  LEA.HI.X R33, R16, UR13, R17, 0x2, P1 ;  /* 0x0000000d10217c11 */ /* 0x000fc600088f1411 */
[----:B------:R-:W-:Y:S01]  /*0e10*/  IMAD.WIDE R16, R4, 0x4, R26 ;  /* 0x0000000404107825 */ /* 0x000fe200078e021a */
[----:B------:R-:W4:Y:S03]  /*0e20*/  LDG.E R31, desc[UR8][R14.64] ;  /* 0x000000080e1f7981 */ /* 0x000f26000c1e1900 */
[----:B--2---:R-:W-:Y:S02]  /*0e30*/  FADD R34, -R18, -R19 ;  /* 0x8000001312227221 */ /* 0x004fe40000000100 */
[----:B------:R-:W2:Y:S04]  /*0e40*/  LDG.E R19, desc[UR8][R16.64] ;  /* 0x0000000810137981 */ /* 0x000ea8000c1e1900 */
[----:B------:R-:W5:Y:S01]  /*0e50*/  LDG.E R18, desc[UR8][R32.64] ;  /* 0x0000000820127981 */ /* 0x000f62000c1e1900 */
[----:B---3--:R-:W-:-:S03]  /*0e60*/  FADD R34, R25, R34 ;  /* 0x0000002219227221 */ /* 0x008fc60000000000 */
[----:B------:R-:W3:Y:S01]  /*0e70*/  LDG.E R25, desc[UR8][R26.64] ;  /* 0x000000081a197981 */ /* 0x000ee2000c1e1900 */
[----:B----4-:R-:W-:-:S03]  /*0e80*/  FADD R34, R31, R34 ;  /* 0x000000221f227221 */ /* 0x010fc60000000000 */
[----:B------:R-:W4:Y:S01]  /*0e90*/  LDG.E R31, desc[UR8][R12.64+0x4] ;  /* 0x000004080c1f7981 */ /* 0x000f22000c1e1900 */
[----:B--2---:R-:W-:-:S03]  /*0ea0*/  FFMA R19, R34, 2, R19 ;  /* 0x4000000022137823 */ /* 0x004fc60000000013 */
[----:B------:R-:W4:Y:S01]  /*0eb0*/  LDG.E R34, desc[UR8][R22.64+0x4] ;  /* 0x0000040816227981 */ /* 0x000f22000c1e1900 */
[----:B-----5:R-:W-:Y:S01]  /*0ec0*/  FADD R36, R18, R19 ;  /* 0x0000001312247221 */ /* 0x020fe20000000000 */
[----:B------:R-:W-:-:S05]  /*0ed0*/  IMAD.WIDE R18, R4, 0x4, R32 ;  /* 0x0000000404127825 */ /* 0x000fca00078e0220 */
[----:B------:R-:W2:Y:S01]  /*0ee0*/  LDG.E R35, desc[UR8][R18.64] ;  /* 0x0000000812237981 */ /* 0x000ea2000c1e1900 */
[----:B---3--:R-:W-:Y:S01]  /*0ef0*/  FADD R36, -R25, R36 ;  /* 0x0000002419247221 */ /* 0x008fe20000000100 */
[----:B----4-:R-:W-:Y:S02]  /*0f00*/  FADD R37, -R34, -R31 ;  /* 0x8000001f22257221 */ /* 0x010fe40000000100 */
[----:B------:R-:W3:Y:S04]  /*0f10*/  LDG.E R34, desc[UR8][R16.64+0x4] ;  /* 0x0000040810227981 */ /* 0x000ee8000c1e1900 */
[----:B------:R-:W4:Y:S01]  /*0f20*/  LDG.E R31, desc[UR8][R32.64+0x4] ;  /* 0x00000408201f7981 */ /* 0x000f22000c1e1900 */
[----:B--2---:R-:W-:-:S03]  /*0f30*/  FADD R25, -R35, R36 ;  /* 0x0000002423197221 */ /* 0x004fc60000000100 */
[----:B------:R-:W2:Y:S04]  /*0f40*/  LDG.E R36, desc[UR8][R20.64+0x4] ;  /* 0x0000040814247981 */ /* 0x000ea8000c1e1900 */
[----:B------:R-:W5:Y:S01]  /*0f50*/  LDG.E R35, desc[UR8][R14.64+0x4] ;  /* 0x000004080e237981 */ /* 0x000f62000c1e1900 */
[----:B--2---:R-:W-:-:S04]  /*0f60*/  FADD R36, R36, R37 ;  /* 0x0000002524247221 */ /* 0x004fc80000000000 */
[----:B-----5:R-:W-:Y:S02]  /*0f70*/  FADD R35, R35, R36 ;  /* 0x0000002423237221 */ /* 0x020fe40000000000 */
[----:B------:R-:W2:Y:S02]  /*0f80*/  LDG.E R36, desc[UR8][R26.64+0x4] ;  /* 0x000004081a247981 */ /* 0x000ea4000c1e1900 */
[----:B---3--:R-:W-:Y:S02]  /*0f90*/  FFMA R34, R35, 2, R34 ;  /* 0x4000000023227823 */ /* 0x008fe40000000022 */
[----:B------:R-:W3:Y:S02]  /*0fa0*/  LDG.E R35, desc[UR8][R12.64+0x8] ;  /* 0x000008080c237981 */ /* 0x000ee4000c1e1900 */
[----:B----4-:R-:W-:Y:S02]  /*0fb0*/  FADD R37, R31, R34 ;  /* 0x000000221f257221 */ /* 0x010fe40000000000 */
[----:B------:R-:W3:Y:S04]  /*0fc0*/  LDG.E R34, desc[UR8][R22.64+0x8] ;  /* 0x0000080816227981 */ /* 0x000ee8000c1e1900 */
[----:B------:R-:W4:Y:S04]  /*0fd0*/  LDG.E R31, desc[UR8][R18.64+0x4] ;  /* 0x00000408121f7981 */ /* 0x000f28000c1e1900 */
[----:B------:R-:W5:Y:S04]  /*0fe0*/  LDG.E R13, desc[UR8][R12.64+0xc] ;  /* 0x00000c080c0d7981 */ /* 0x000f68000c1e1900 */
[----:B------:R-:W5:Y:S01]  /*0ff0*/  LDG.E R22, desc[UR8][R22.64+0xc] ;  /* 0x00000c0816167981 */ /* 0x000f62000c1e1900 */
[----:B---3--:R-:W-:-:S03]  /*1000*/  FADD R35, -R34, -R35 ;  /* 0x8000002322237221 */ /* 0x008fc60000000100 */
[----:B------:R-:W3:Y:S01]  /*1010*/  LDG.E R34, desc[UR8][R20.64+0x8] ;  /* 0x0000080814227981 */ /* 0x000ee2000c1e1900 */
[----:B--2---:R-:W-:-:S03]  /*1020*/  FADD R36, -R36, R37 ;  /* 0x0000002524247221 */ /* 0x004fc60000000100 */
[----:B------:R-:W2:Y:S04]  /*1030*/  LDG.E R37, desc[UR8][R16.64+0xc] ;  /* 0x00000c0810257981 */ /* 0x000ea8000c1e1900 */
[----:B------:R-:W2:Y:S01]  /*1040*/  LDG.E R20, desc[UR8][R20.64+0xc] ;  /* 0x00000c0814147981 */ /* 0x000ea2000c1e1900 */
[----:B---3--:R-:W-:-:S03]  /*1050*/  FADD R35, R34, R35 ;  /* 0x0000002322237221 */ /* 0x008fc60000000000 */
[----:B------:R-:W3:Y:S02]  /*1060*/  LDG.E R34, desc[UR8][R14.64+0x8] ;  /* 0x000008080e227981 */ /* 0x000ee4000c1e1900 */
[----:B---3--:R-:W-:Y:S02]  /*1070*/  FADD R35, R34, R35 ;  /* 0x0000002322237221 */ /* 0x008fe40000000000 */
[----:B------:R-:W3:Y:S02]  /*1080*/  LDG.E R34, desc[UR8][R16.64+0x8] ;  /* 0x0000080810227981 */ /* 0x000ee4000c1e1900 */
[----:B---3--:R-:W-:Y:S02]  /*1090*/  FFMA R35, R35, 2, R34 ;  /* 0x4000000023237823 */ /* 0x008fe40000000022 */
[----:B------:R-:W3:Y:S01]  /*10a0*/  LDG.E R34, desc[UR8][R32.64+0x8] ;  /* 0x0000080820227981 */ /* 0x000ee2000c1e1900 */
[----:B----4-:R-:W-:-:S03]  /*10b0*/  FADD R31, -R31, R36 ;  /* 0x000000241f1f7221 */ /* 0x010fc60000000100 */
[----:B------:R-:W4:Y:S04]  /*10c0*/  LDG.E R36, desc[UR8][R14.64+0xc] ;  /* 0x00000c080e247981 */ /* 0x000f28000c1e1900 */
[----:B------:R-:W4:Y:S01]  /*10d0*/  LDG.E R32, desc[UR8][R32.64+0xc] ;  /* 0x00000c0820207981 */ /* 0x000f22000c1e1900 */
[----:B---3--:R-:W-:-:S03]  /*10e0*/  FADD R34, R34, R35 ;  /* 0x0000002322227221 */ /* 0x008fc60000000000 */
[----:B------:R-:W3:Y:S04]  /*10f0*/  LDG.E R35, desc[UR8][R26.64+0x8] ;  /* 0x000008081a237981 */ /* 0x000ee8000c1e1900 */
[----:B------:R-:W4:Y:S01]  /*1100*/  LDG.E R26, desc[UR8][R26.64+0xc] ;  /* 0x00000c081a1a7981 */ /* 0x000f22000c1e1900 */
[----:B-----5:R-:W-:Y:S01]  /*1110*/  FADD R13, -R22, -R13 ;  /* 0x8000000d160d7221 */ /* 0x020fe20000000100 */
[----:B---3--:R-:W-:Y:S02]  /*1120*/  FADD R35, -R35, R34 ;  /* 0x0000002223237221 */ /* 0x008fe40000000100 */
[----:B------:R-:W3:Y:S04]  /*1130*/  LDG.E R34, desc[UR8][R18.64+0x8] ;  /* 0x0000080812227981 */ /* 0x000ee8000c1e1900 */
[----:B------:R-:W5:Y:S01]  /*1140*/  LDG.E R18, desc[UR8][R18.64+0xc] ;  /* 0x00000c0812127981 */ /* 0x000f62000c1e1900 */
[----:B--2---:R-:W-:Y:S01]  /*1150*/  FADD R23, R20, R13 ;  /* 0x0000000d14177221 */ /* 0x004fe20000000000 */
[----:B------:R-:W-:-:S02]  /*1160*/  FSETP.GT.AND P1, PT, R25, R30, PT ;  /* 0x0000001e1900720b */ /* 0x000fc40003f24000 */
[----:B------:R-:W-:Y:S01]  /*1170*/  IADD3 R24, PT, PT, R24, 0x4, RZ ;  /* 0x0000000418187810 */ /* 0x000fe20007ffe0ff */
[----:B----4-:R-:W-:Y:S01]  /*1180*/  FADD R36, R36, R23 ;  /* 0x0000001724247221 */ /* 0x010fe20000000000 */
[----:B------:R-:W-:-:S03]  /*1190*/  FSEL R30, R25, R30, P1 ;  /* 0x0000001e191e7208 */ /* 0x000fc60000800000 */
[----:B------:R-:W-:Y:S01]  /*11a0*/  FFMA R37, R36, 2, R37 ;  /* 0x4000000024257823 */ /* 0x000fe20000000025 */
[CC--:B------:R-:W-:Y:S01]  /*11b0*/  FSETP.GT.AND P1, PT, R31.reuse, R30.reuse, PT ;  /* 0x0000001e1f00720b */ /* 0x0c0fe20003f24000 */
[----:B------:R-:W-:Y:S02]  /*11c0*/  IMAD.IADD R12, R4, 0x1, R24 ;  /* 0x00000001040c7824 */ /* 0x000fe400078e0218 */
[----:B------:R-:W-:Y:S01]  /*11d0*/  FADD R37, R32, R37 ;  /* 0x0000002520257221 */ /* 0x000fe20000000000 */
[----:B------:R-:W-:Y:S02]  /*11e0*/  FSEL R30, R31, R30, P1 ;  /* 0x0000001e1f1e7208 */ /* 0x000fe40000800000 */
[----:B------:R-:W-:Y:S01]  /*11f0*/  ISETP.GE.AND P2, PT, R12, R5, PT ;  /* 0x000000050c00720c */ /* 0x000fe20003f46270 */
[----:B------:R-:W-:Y:S01]  /*1200*/  FADD R37, -R26, R37 ;  /* 0x000000251a257221 */ /* 0x000fe20000000100 */
[----:B---3--:R-:W-:-:S05]  /*1210*/  FADD R35, -R34, R35 ;  /* 0x0000002322237221 */ /* 0x008fca0000000100 */
[----:B------:R-:W-:-:S04]  /*1220*/  FSETP.GT.AND P1, PT, R35, R30, PT ;  /* 0x0000001e2300720b */ /* 0x000fc80003f24000 */
[----:B------:R-:W-:Y:S01]  /*1230*/  FSEL R30, R35, R30, P1 ;  /* 0x0000001e231e7208 */ /* 0x000fe20000800000 */
[----:B-----5:R-:W-:-:S05]  /*1240*/  FADD R37, -R18, R37 ;  /* 0x0000002512257221 */ /* 0x020fca0000000100 */
[----:B------:R-:W-:-:S04]  /*1250*/  FSETP.GT.AND P1, PT, R37, R30, PT ;  /* 0x0000001e2500720b */ /* 0x000fc80003f24000 */
[----:B------:R-:W-:Y:S01]  /*1260*/  FSEL R30, R37, R30, P1 ;  /* 0x0000001e251e7208 */ /* 0x000fe20000800000 */
[----:B------:R-:W-:Y:S08]  /*1270*/  @!P2 BRA `(.L_x_8) ;  /* 0xfffffff80050a947 */ /* 0x000ff0000383ffff */
.L_x_7:
[----:B------:R-:W-:Y:S05]  /*1280*/  BSYNC.RECONVERGENT B1 ;  /* 0x0000000000017941 */ /* 0x000fea0003800200 */
.L_x_6:
[----:B------:R-:W-:-:S05]  /*1290*/  VIADD R6, R6, 0x1 ;  /* 0x0000000106067836 */ /* 0x000fca0000000000 */
[----:B------:R-:W-:-:S04]  /*12a0*/  IADD3 R8, PT, PT, R3, R6, RZ ;  /* 0x0000000603087210 */ /* 0x000fc80007ffe0ff */
[----:B------:R-:W-:-:S13]  /*12b0*/  ISETP.GE.AND P1, PT, R8, R7, PT ;  /* 0x000000070800720c */ /* 0x000fda0003f26270 */
[----:B------:R-:W-:Y:S05]  /*12c0*/  @!P1 BRA `(.L_x_9) ;  /* 0xfffffff0006c9947 */ /* 0x000fea000383ffff */
[----:B------:R-:W-:Y:S05]  /*12d0*/  BSYNC.RECONVERGENT B0 ;  /* 0x0000000000007941 */ /* 0x000fea0003800200 */
.L_x_3:
[----:B------:R-:W0:Y:S01]  /*12e0*/  LDCU UR4, c[0x0][0x3a0] ;  /* 0x00007400ff0477ac */ /* 0x000e220008000800 */
[----:B------:R-:W-:Y:S01]  /*12f0*/  BSSY.RECONVERGENT B0, `(.L_x_10) ;  /* 0x000000f000007945 */ /* 0x000fe20003800200 */
[----:B0-----:R-:W-:-:S04]  /*1300*/  UIMAD UR4, UR4, UR4, URZ ;  /* 0x00000004040472a4 */ /* 0x001fc8000f8e02ff */
[----:B------:R-:W-:-:S06]  /*1310*/  UIMAD UR4, UR4, 0x12, URZ ;  /* 0x00000012040478a4 */ /* 0x000fcc000f8e02ff */
[----:B------:R-:W-:-:S04]  /*1320*/  I2FP.F32.S32 R2, UR4 ;  /* 0x0000000400027c45 */ /* 0x000fc80008201400 */
[----:B------:R-:W0:Y:S08]  /*1330*/  MUFU.RCP R3, R2 ;  /* 0x0000000200037308 */ /* 0x000e300000001000 */
[----:B------:R-:W1:Y:S01]  /*1340*/  FCHK P0, R30, R2 ;  /* 0x000000021e007302 */ /* 0x000e620000000000 */
[----:B0-----:R-:W-:-:S04]  /*1350*/  FFMA R4, -R2, R3, 1 ;  /* 0x3f80000002047423 */ /* 0x001fc80000000103 */
[----:B------:R-:W-:-:S04]  /*1360*/  FFMA R3, R3, R4, R3 ;  /* 0x0000000403037223 */ /* 0x000fc80000000003 */
[----:B------:R-:W-:-:S04]  /*1370*/  FFMA R5, R3, R30, RZ ;  /* 0x0000001e03057223 */ /* 0x000fc800000000ff */
[----:B------:R-:W-:-:S04]  /*1380*/  FFMA R4, -R2, R5, R30 ;  /* 0x0000000502047223 */ /* 0x000fc8000000011e */
[----:B------:R-:W-:Y:S01]  /*1390*/  FFMA R5, R3, R4, R5 ;  /* 0x0000000403057223 */ /* 0x000fe20000000005 */
[----:B-1----:R-:W-:Y:S06]  /*13a0*/  @!P0 BRA `(.L_x_11) ;  /* 0x00000000000c8947 */ /* 0x002fec0003800000 */
[----:B------:R-:W-:-:S07]  /*13b0*/  MOV R4, 0x13d0 ;  /* 0x000013d000047802 */ /* 0x000fce0000000f00 */
[----:B------:R-:W-:Y:S05]  /*13c0*/  CALL.REL.NOINC `($__internal_1_$__cuda_sm3x_div_rn_noftz_f32_slowpath) ;  /* 0x0000000c00ec7944 */ /* 0x000fea0003c00000 */
[----:B------:R-:W-:-:S07]  /*13d0*/  IMAD.MOV.U32 R5, RZ, RZ, R8 ;  /* 0x000000ffff057224 */ /* 0x000fce00078e0008 */
.L_x_11:
[----:B------:R-:W-:Y:S05]  /*13e0*/  BSYNC.RECONVERGENT B0 ;  /* 0x0000000000007941 */ /* 0x000fea0003800200 */
.L_x_10:
[----:B------:R-:W0:Y:S01]  /*13f0*/  LDC.64 R2, c[0x0][0x3b0] ;  /* 0x0000ec00ff027b82 */ /* 0x000e220000000a00 */
[----:B------:R-:W-:Y:S01]  /*1400*/  FSETP.GT.AND P0, PT, R5, 0.18999999761581420898, PT ;  /* 0x3e428f5c0500780b */ /* 0x000fe20003f04000 */
[----:B0-----:R-:W-:-:S05]  /*1410*/  IMAD.WIDE R2, R0, 0x4, R2 ;  /* 0x0000000400027825 */ /* 0x001fca00078e0202 */
[----:B------:R0:W-:Y:S07]  /*1420*/  STG.E desc[UR8][R2.64], R5 ;  /* 0x0000000502007986 */ /* 0x0001ee000c101908 */
[----:B------:R-:W-:Y:S05]  /*1430*/  @!P0 EXIT ;  /* 0x000000000000894d */ /* 0x000fea0003800000 */
[----:B------:R-:W1:Y:S01]  /*1440*/  LDC R4, c[0x0][0x398] ;  /* 0x0000e600ff047b82 */ /* 0x000e620000000800 */
[----:B0-----:R-:W-:-:S07]  /*1450*/  IMAD.MOV.U32 R5, RZ, RZ, 0x1 ;  /* 0x00000001ff057424 */ /* 0x001fce00078e00ff */
[----:B------:R-:W0:Y:S01]  /*1460*/  LDC.64 R2, c[0x0][0x3a8] ;  /* 0x0000ea00ff027b82 */ /* 0x000e220000000a00 */
[----:B-1----:R-:W-:Y:S01]  /*1470*/  ISETP.GE.AND P0, PT, R4, 0x1, PT ;  /* 0x000000010400780c */ /* 0x002fe20003f06270 */
[----:B0-----:R-:W-:-:S05]  /*1480*/  IMAD.WIDE R2, R0, 0x4, R2 ;  /* 0x0000000400027825 */ /* 0x001fca00078e0202 */
[----:B------:R0:W-:Y:S07]  /*1490*/  STG.E desc[UR8][R2.64], R5 ;  /* 0x0000000502007986 */ /* 0x0001ee000c101908 */
[----:B------:R-:W-:Y:S05]  /*14a0*/  @!P0 EXIT ;  /* 0x000000000000894d */ /* 0x000fea0003800000 */
[----:B------:R-:W1:Y:S01]  /*14b0*/  LDCU.64 UR6, c[0x0][0x388] ;  /* 0x00007100ff0677ac */ /* 0x000e620008000a00 */
[----:B------:R-:W-:Y:S01]  /*14c0*/  LOP3.LUT R7, R4, 0x7, RZ, 0xc0, !PT ;  /* 0x0000000704077812 */ /* 0x000fe200078ec0ff */
[----:B------:R-:W-:-:S03]  /*14d0*/  UMOV UR4, URZ ;  /* 0x000000ff00047c82 */ /* 0x000fc60008000000 */
[----:B------:R-:W-:-:S04]  /*14e0*/  IADD3 R0, PT, PT, R7, -0x1, RZ ;  /* 0xffffffff07007810 */ /* 0x000fc80007ffe0ff */
[----:B------:R-:W-:Y:S02]  /*14f0*/  ISETP.GE.U32.AND P0, PT, R0, 0x3, PT ;  /* 0x000000030000780c */ /* 0x000fe40003f06070 */
[C---:B------:R-:W-:Y:S02]  /*1500*/  LOP3.LUT R0, R4.reuse, 0x7ffffff8, RZ, 0xc0, !PT ;  /* 0x7ffffff804007812 */ /* 0x040fe400078ec0ff */
[----:B------:R-:W-:-:S03]  /*1510*/  LOP3.LUT R4, R4, 0x3, RZ, 0xc0, !PT ;  /* 0x0000000304047812 */ /* 0x000fc600078ec0ff */
[----:B0-----:R-:W-:Y:S01]  /*1520*/  IMAD.MOV R5, RZ, RZ, -R0 ;  /* 0x000000ffff057224 */ /* 0x001fe200078e0a00 */
[----:B-1----:R-:W-:Y:S02]  /*1530*/  USHF.L.U64.HI UR7, UR6, 0x2, UR7 ;  /* 0x0000000206077899 */ /* 0x002fe40008010207 */
[----:B------:R-:W-:-:S12]  /*1540*/  USHF.L.U32 UR6, UR6, 0x2, URZ ;  /* 0x0000000206067899 */ /* 0x000fd800080006ff */
.L_x_17:
[----:B0-----:R-:W0:Y:S01]  /*1550*/  LDCU UR14, c[0x0][0x398] ;  /* 0x00007300ff0e77ac */ /* 0x001e220008000800 */
[----:B------:R-:W-:Y:S01]  /*1560*/  IMAD.MOV.U32 R6, RZ, RZ, RZ ;  /* 0x000000ffff067224 */ /* 0x000fe200078e00ff */
[----:B0-----:R-:W-:-:S09]  /*1570*/  UISETP.GE.U32.AND UP0, UPT, UR14, 0x8, UPT ;  /* 0x000000080e00788c */ /* 0x001fd2000bf06070 */
[----:B-123--:R-:W-:Y:S05]  /*1580*/  BRA.U !UP0, `(.L_x_12) ;  /* 0x0000000508187547 */ /* 0x00efea000b800000 */
[----:B------:R-:W-:Y:S01]  /*1590*/  UIMAD.WIDE.U32 UR10, UR6, UR4, URZ ;  /* 0x00000004060a72a5 */ /* 0x000fe2000f8e00ff */
[----:B------:R-:W-:Y:S01]  /*15a0*/  IMAD.MOV.U32 R6, RZ, RZ, R5 ;  /* 0x000000ffff067224 */ /* 0x000fe200078e0005 */
[----:B------:R-:W-:Y:S01]  /*15b0*/  UIMAD UR5, UR7, UR4, URZ ;  /* 0x00000004070572a4 */ /* 0x000fe2000f8e02ff */
[----:B------:R-:W0:Y:S03]  /*15c0*/  LDCU.64 UR12, c[0x0][0x3b8] ;  /* 0x00007700ff0c77ac */ /* 0x000e260008000a00 */
[----:B------:R-:W-:Y:S01]  /*15d0*/  IMAD.U32 R3, RZ, RZ, UR11 ;  /* 0x0000000bff037e24 */ /* 0x000fe2000f8e00ff */
[----:B------:R-:W-:Y:S01]  /*15e0*/  MOV R2, UR10 ;  /* 0x0000000a00027c02 */ /* 0x000fe20008000f00 */
[----:B------:R-:W-:-:S06]  /*15f0*/  UIADD3 UR5, UPT, UPT, UR11, UR5, URZ ;  /* 0x000000050b057290 */ /* 0x000fcc000fffe0ff */
[----:B------:R-:W-:-:S07]  /*1600*/  MOV R3, UR5 ;  /* 0x0000000500037c02 */ /* 0x000fce0008000f00 */
.L_x_13:
[----:B--2---:R-:W2:Y:S02]  /*1610*/  LDG.E R9, desc[UR8][R10.64] ;  /* 0x000000080a097981 */ /* 0x004ea4000c1e1900 */
[----:B--2---:R-:W-:-:S03]  /*1620*/  IMAD.WIDE R8, R9, 0x4, R2 ;  /* 0x0000000409087825 */ /* 0x004fc600078e0202 */
[----:B0-----:R-:W-:-:S04]  /*1630*/  IADD3 R8, P1, PT, R8, UR12, RZ ;  /* 0x0000000c08087c10 */ /* 0x001fc8000ff3e0ff */
[----:B------:R-:W-:-:S05]  /*1640*/  IADD3.X R9, PT, PT, R9, UR13, RZ, P1, !PT ;  /* 0x0000000d09097c10 */ /* 0x000fca0008ffe4ff */
[----:B------:R-:W2:Y:S02]  /*1650*/  LDG.E R12, desc[UR8][R8.64] ;  /* 0x00000008080c7981 */ /* 0x000ea4000c1e1900 */
[----:B--2---:R-:W-:-:S05]  /*1660*/  FADD R17, R12, 1 ;  /* 0x3f8000000c117421 */ /* 0x004fca0000000000 */
[----:B------:R0:W-:Y:S04]  /*1670*/  STG.E desc[UR8][R8.64], R17 ;  /* 0x0000001108007986 */ /* 0x0001e8000c101908 */
[----:B------:R-:W2:Y:S02]  /*1680*/  LDG.E R13, desc[UR8][R10.64] ;  /* 0x000000080a0d7981 */ /* 0x000ea4000c1e1900 */
[----:B--2---:R-:W-:-:S03]  /*1690*/  IMAD.WIDE R12, R13, 0x4, R2 ;  /* 0x000000040d0c7825 */ /* 0x004fc600078e0202 */
[----:B------:R-:W-:-:S04]  /*16a0*/  IADD3 R12, P1, PT, R12, UR12, RZ ;  /* 0x0000000c0c0c7c10 */ /* 0x000fc8000ff3e0ff */
        /* <DEDUP_REMOVED lines=8> */
[----:B0-----:R-:W2:Y:S02]  /*1730*/  LDG.E R8, desc[UR8][R14.64+0x8] ;  /* 0x000008080e087981 */ /* 0x001ea4000c1e1900 */
[----:B--2---:R-:W-:-:S05]  /*1740*/  FADD R17, R8, 1 ;  /* 0x3f80000008117421 */ /* 0x004fca0000000000 */
[----:B------:R0:W-:Y:S04]  /*1750*/  STG.E desc[UR8][R14.64+0x8], R17 ;  /* 0x000008110e007986 */ /* 0x0001e8000c101908 */
[----:B------:R-:W2:Y:S02]  /*1760*/  LDG.E R9, desc[UR8][R10.64] ;  /* 0x000000080a097981 */ /* 0x000ea4000c1e1900 */
[----:B--2---:R-:W-:-:S03]  /*1770*/  IMAD.WIDE R8, R9, 0x4, R2 ;  /* 0x0000000409087825 */ /* 0x004fc600078e0202 */
[----:B------:R-:W-:-:S04]  /*1780*/  IADD3 R8, P1, PT, R8, UR12, RZ ;  /* 0x0000000c08087c10 */ /* 0x000fc8000ff3e0ff */
[----:B------:R-:W-:-:S05]  /*1790*/  IADD3.X R9, PT, PT, R9, UR13, RZ, P1, !PT ;  /* 0x0000000d09097c10 */ /* 0x000fca0008ffe4ff */
[----:B-1----:R-:W2:Y:S02]  /*17a0*/  LDG.E R12, desc[UR8][R8.64+0xc] ;  /* 0x00000c08080c7981 */ /* 0x002ea4000c1e1900 */
        /* <DEDUP_REMOVED lines=23> */
[----:B------:R-:W3:Y:S02]  /*1920*/  LDG.E R13, desc[UR8][R10.64] ;  /* 0x000000080a0d7981 */ /* 0x000ee4000c1e1900 */
[----:B---3--:R-:W-:-:S03]  /*1930*/  IMAD.WIDE R12, R13, 0x4, R2 ;  /* 0x000000040d0c7825 */ /* 0x008fc600078e0202 */
[----:B------:R-:W-:-:S04]  /*1940*/  IADD3 R12, P1, PT, R12, UR12, RZ ;  /* 0x0000000c0c0c7c10 */ /* 0x000fc8000ff3e0ff */
[----:B------:R-:W-:-:S05]  /*1950*/  IADD3.X R13, PT, PT, R13, UR13, RZ, P1, !PT ;  /* 0x0000000d0d0d7c10 */ /* 0x000fca0008ffe4ff */
[----:B-1----:R-:W3:Y:S01]  /*1960*/  LDG.E R14, desc[UR8][R12.64+0x1c] ;  /* 0x00001c080c0e7981 */ /* 0x002ee2000c1e1900 */
[----:B------:R-:W-:Y:S01]  /*1970*/  VIADD R6, R6, 0x8 ;  /* 0x0000000806067836 */ /* 0x000fe20000000000 */
[----:B------:R-:W-:-:S04]  /*1980*/  IADD3 R2, P2, PT, R2, 0x20, RZ ;  /* 0x0000002002027810 */ /* 0x000fc80007f5e0ff */
[----:B------:R-:W-:Y:S02]  /*1990*/  ISETP.NE.AND P1, PT, R6, RZ, PT ;  /* 0x000000ff0600720c */ /* 0x000fe40003f25270 */
[----:B------:R-:W-:Y:S01]  /*19a0*/  IADD3.X R3, PT, PT, RZ, R3, RZ, P2, !PT ;  /* 0x00000003ff037210 */ /* 0x000fe200017fe4ff */
[----:B---3--:R-:W-:-:S05]  /*19b0*/  FADD R15, R14, 1 ;  /* 0x3f8000000e0f7421 */ /* 0x008fca0000000000 */
[----:B------:R2:W-:Y:S05]  /*19c0*/  STG.E desc[UR8][R12.64+0x1c], R15 ;  /* 0x00001c0f0c007986 */ /* 0x0005ea000c101908 */
[----:B------:R-:W-:Y:S05]  /*19d0*/  @P1 BRA `(.L_x_13) ;  /* 0xfffffffc000c1947 */ /* 0x000fea000383ffff */
[----:B------:R-:W-:-:S07]  /*19e0*/  IMAD.MOV.U32 R6, RZ, RZ, R0 ;  /* 0x000000ffff067224 */ /* 0x000fce00078e0000 */
.L_x_12:
[----:B------:R-:W-:-:S13]  /*19f0*/  ISETP.NE.AND P1, PT, R7, RZ, PT ;  /* 0x000000ff0700720c */ /* 0x000fda0003f25270 */
[----:B------:R-:W-:Y:S05]  /*1a00*/  @!P1 BRA `(.L_x_14) ;  /* 0x00000004004c9947 */ /* 0x000fea0003800000 */
[----:B------:R-:W-:Y:S01]  /*1a10*/  ISETP.NE.AND P1, PT, R4, RZ, PT ;  /* 0x000000ff0400720c */ /* 0x000fe20003f25270 */
[----:B------:R-:W-:-:S12]  /*1a20*/  @!P0 BRA `(.L_x_15) ;  /* 0x00000000009c8947 */ /* 0x000fd80003800000 */
[----:B--2---:R-:W2:Y:S01]  /*1a30*/  LDG.E R9, desc[UR8][R10.64] ;  /* 0x000000080a097981 */ /* 0x004ea2000c1e1900 */
[----:B------:R-:W0:Y:S01]  /*1a40*/  LDC.64 R12, c[0x0][0x388] ;  /* 0x0000e200ff0c7b82 */ /* 0x000e220000000a00 */
[----:B------:R-:W1:Y:S01]  /*1a50*/  LDCU.64 UR10, c[0x0][0x3b8] ;  /* 0x00007700ff0a77ac */ /* 0x000e620008000a00 */
[----:B------:R-:W-:Y:S01]  /*1a60*/  MOV R2, R6 ;  /* 0x0000000600027202 */ /* 0x000fe20000000f00 */
[----:B------:R-:W-:-:S04]  /*1a70*/  IMAD.MOV.U32 R3, RZ, RZ, RZ ;  /* 0x000000ffff037224 */ /* 0x000fc800078e00ff */
[----:B0-----:R-:W-:-:S04]  /*1a80*/  IMAD.WIDE.U32 R2, R12, UR4, R2 ;  /* 0x000000040c027c25 */ /* 0x001fc8000f8e0002 */
[----:B------:R-:W-:Y:S01]  /*1a90*/  IMAD R16, R13, UR4, R3 ;  /* 0x000000040d107c24 */ /* 0x000fe2000f8e0203 */
[----:B--2---:R-:W-:-:S04]  /*1aa0*/  IADD3 R3, P2, PT, R9, R2, RZ ;  /* 0x0000000209037210 */ /* 0x004fc80007f5e0ff */
[----:B------:R-:W-:Y:S02]  /*1ab0*/  LEA.HI.X.SX32 R12, R9, R16, 0x1, P2 ;  /* 0x00000010090c7211 */ /* 0x000fe400010f0eff */
[----:B-1----:R-:W-:-:S04]  /*1ac0*/  LEA R8, P2, R3, UR10, 0x2 ;  /* 0x0000000a03087c11 */ /* 0x002fc8000f8410ff */
[----:B------:R-:W-:-:S05]  /*1ad0*/  LEA.HI.X R9, R3, UR11, R12, 0x2, P2 ;  /* 0x0000000b03097c11 */ /* 0x000fca00090f140c */
[----:B------:R-:W2:Y:S02]  /*1ae0*/  LDG.E R3, desc[UR8][R8.64] ;  /* 0x0000000808037981 */ /* 0x000ea4000c1e1900 */
[----:B--2---:R-:W-:-:S05]  /*1af0*/  FADD R3, R3, 1 ;  /* 0x3f80000003037421 */ /* 0x004fca0000000000 */
[----:B------:R0:W-:Y:S04]  /*1b00*/  STG.E desc[UR8][R8.64], R3 ;  /* 0x0000000308007986 */ /* 0x0001e8000c101908 */
[----:B------:R-:W2:Y:S02]  /*1b10*/  LDG.E R13, desc[UR8][R10.64] ;  /* 0x000000080a0d7981 */ /* 0x000ea4000c1e1900 */
[----:B--2---:R-:W-:-:S04]  /*1b20*/  IADD3 R14, P2, PT, R13, R2, RZ ;  /* 0x000000020d0e7210 */ /* 0x004fc80007f5e0ff */
[----:B------:R-:W-:Y:S02]  /*1b30*/  LEA.HI.X.SX32 R13, R13, R16, 0x1, P2 ;  /* 0x000000100d0d7211 */ /* 0x000fe400010f0eff */
[----:B------:R-:W-:-:S04]  /*1b40*/  LEA R12, P2, R14, UR10, 0x2 ;  /* 0x0000000a0e0c7c11 */ /* 0x000fc8000f8410ff */
[----:B------:R-:W-:-:S05]  /*1b50*/  LEA.HI.X R13, R14, UR11, R13, 0x2, P2 ;  /* 0x0000000b0e0d7c11 */ /* 0x000fca00090f140d */
[----:B------:R-:W2:Y:S02]  /*1b60*/  LDG.E R14, desc[UR8][R12.64+0x4] ;  /* 0x000004080c0e7981 */ /* 0x000ea4000c1e1900 */
[----:B--2---:R-:W-:-:S05]  /*1b70*/  FADD R15, R14, 1 ;  /* 0x3f8000000e0f7421 */ /* 0x004fca0000000000 */
[----:B------:R1:W-:Y:S04]  /*1b80*/  STG.E desc[UR8][R12.64+0x4], R15 ;  /* 0x0000040f0c007986 */ /* 0x0003e8000c101908 */
[----:B------:R-:W2:Y:S02]  /*1b90*/  LDG.E R17, desc[UR8][R10.64] ;  /* 0x000000080a117981 */ /* 0x000ea4000c1e1900 */
[----:B--2---:R-:W-:-:S04]  /*1ba0*/  IADD3 R14, P2, PT, R17, R2, RZ ;  /* 0x00000002110e7210 */ /* 0x004fc80007f5e0ff */
[----:B------:R-:W-:Y:S02]  /*1bb0*/  LEA.HI.X.SX32 R17, R17, R16, 0x1, P2 ;  /* 0x0000001011117211 */ /* 0x000fe400010f0eff */
[----:B0-----:R-:W-:-:S04]  /*1bc0*/  LEA R8, P2, R14, UR10, 0x2 ;  /* 0x0000000a0e087c11 */ /* 0x001fc8000f8410ff */
        /* <DEDUP_REMOVED lines=9> */
[----:B-1----:R-:W2:Y:S01]  /*1c60*/  LDG.E R12, desc[UR8][R2.64+0xc] ;  /* 0x00000c08020c7981 */ /* 0x002ea2000c1e1900 */
[----:B------:R-:W-:Y:S01]  /*1c70*/  IADD3 R6, PT, PT, R6, 0x4, RZ ;  /* 0x0000000406067810 */ /* 0x000fe20007ffe0ff */
[----:B--2---:R-:W-:-:S05]  /*1c80*/  FADD R13, R12, 1 ;  /* 0x3f8000000c0d7421 */ /* 0x004fca0000000000 */
[----:B------:R0:W-:Y:S02]  /*1c90*/  STG.E desc[UR8][R2.64+0xc], R13 ;  /* 0x00000c0d02007986 */ /* 0x0001e4000c101908 */
.L_x_15:
[----:B------:R-:W-:Y:S05]  /*1ca0*/  @!P1 BRA `(.L_x_14) ;  /* 0x0000000000a49947 */ /* 0x000fea0003800000 */
[----:B------:R-:W-:Y:S01]  /*1cb0*/  ISETP.NE.AND P1, PT, R4, 0x1, PT ;  /* 0x000000010400780c */ /* 0x000fe20003f25270 */
[----:B------:R-:W-:-:S12]  /*1cc0*/  ULOP3.LUT UP0, URZ, UR14, 0x1, URZ, 0xc0, !UPT ;  /* 0x000000010eff7892 */ /* 0x000fd8000f80c0ff */
[----:B------:R-:W-:Y:S05]  /*1cd0*/  @!P1 BRA `(.L_x_16) ;  /* 0x00000000005c9947 */ /* 0x000fea0003800000 */
[----:B0-2---:R-:W2:Y:S01]  /*1ce0*/  LDG.E R13, desc[UR8][R10.64] ;  /* 0x000000080a0d7981 */ /* 0x005ea2000c1e1900 */
[----:B------:R-:W0:Y:S01]  /*1cf0*/  LDC.64 R14, c[0x0][0x388] ;  /* 0x0000e200ff0e7b82 */ /* 0x000e220000000a00 */
[----:B------:R-:W-:Y:S01]  /*1d00*/  HFMA2 R3, -RZ, RZ, 0, 0 ;  /* 0x00000000ff037431 */ /* 0x000fe200000001ff */
[----:B------:R-:W1:Y:S01]  /*1d10*/  LDCU.64 UR10, c[0x0][0x3b8] ;  /* 0x00007700ff0a77ac */ /* 0x000e620008000a00 */
[----:B------:R-:W-:-:S04]  /*1d20*/  IMAD.MOV.U32 R2, RZ, RZ, R6 ;  /* 0x000000ffff027224 */ /* 0x000fc800078e0006 */
        /* <DEDUP_REMOVED lines=14> */
[----:B------:R-:W2:Y:S01]  /*1e10*/  LDG.E R12, desc[UR8][R8.64+0x4] ;  /* 0x00000408080c7981 */ /* 0x000ea2000c1e1900 */
[----:B------:R-:W-:Y:S02]  /*1e20*/  VIADD R6, R6, 0x2 ;  /* 0x0000000206067836 */ /* 0x000fe40000000000 */
[----:B--2---:R-:W-:-:S05]  /*1e30*/  FADD R15, R12, 1 ;  /* 0x3f8000000c0f7421 */ /* 0x004fca0000000000 */
[----:B------:R1:W-:Y:S02]  /*1e40*/  STG.E desc[UR8][R8.64+0x4], R15 ;  /* 0x0000040f08007986 */ /* 0x0003e4000c101908 */
.L_x_16:
[----:B------:R-:W-:Y:S05]  /*1e50*/  BRA.U !UP0, `(.L_x_14) ;  /* 0x0000000108387547 */ /* 0x000fea000b800000 */
[----:B012---:R-:W2:Y:S01]  /*1e60*/  LDG.E R9, desc[UR8][R10.64] ;  /* 0x000000080a097981 */ /* 0x007ea2000c1e1900 */
        /* <DEDUP_REMOVED lines=12> */
[----:B------:R3:W-:Y:S02]  /*1f30*/  STG.E desc[UR8][R2.64], R9 ;  /* 0x0000000902007986 */ /* 0x0007e4000c101908 */
.L_x_14:
[----:B------:R-:W-:-:S04]  /*1f40*/  UIADD3 UR4, UPT, UPT, UR4, 0x1, URZ ;  /* 0x0000000104047890 */ /* 0x000fc8000fffe0ff */
[----:B------:R-:W-:-:S09]  /*1f50*/  UISETP.NE.AND UP0, UPT, UR4, UR14, UPT ;  /* 0x0000000e0400728c */ /* 0x000fd2000bf05270 */
[----:B------:R-:W-:Y:S05]  /*1f60*/  BRA.U UP0, `(.L_x_17) ;  /* 0xfffffff500787547 */ /* 0x000fea000b83ffff */
[----:B------:R-:W-:Y:S05]  /*1f70*/  EXIT ;  /* 0x000000000000794d */ /* 0x000fea0003800000 */
        .weak           $__internal_0_$__cuda_sm20_div_u64
        .type           $__internal_0_$__cuda_sm20_div_u64,@function
        .size           $__internal_0_$__cuda_sm20_div_u64,($__internal_1_$__cuda_sm3x_div_rn_noftz_f32_slowpath - $__internal_0_$__cuda_sm20_div_u64)
$__internal_0_$__cuda_sm20_div_u64:
[----:B------:R-:W0:Y:S01]  /*1f80*/  LDCU.64 UR4, c[0x0][0x388] ;  /* 0x00007100ff0477ac */ /* 0x000e220008000a00 */
[----:B------:R-:W1:Y:S01]  /*1f90*/  LDC.64 R2, c[0x0][0x388] ;  /* 0x0000e200ff027b82 */ /* 0x000e620000000a00 */
[----:B0-----:R-:W0:Y:S08]  /*1fa0*/  I2F.U64.RP R6, UR4 ;  /* 0x0000000400067d12 */ /* 0x001e300008309000 */
[----:B0-----:R-:W0:Y:S02]  /*1fb0*/  MUFU.RCP R6, R6 ;  /* 0x0000000600067308 */ /* 0x001e240000001000 */
[----:B0-----:R-:W-:-:S06]  /*1fc0*/  IADD3 R8, PT, PT, R6, 0x1ffffffe, RZ ;  /* 0x1ffffffe06087810 */ /* 0x001fcc0007ffe0ff */
[----:B------:R-:W1:Y:S02]  /*1fd0*/  F2I.U64.TRUNC R8, R8 ;  /* 0x0000000800087311 */ /* 0x000e64000020d800 */
[----:B-1----:R-:W-:-:S04]  /*1fe0*/  IMAD.WIDE.U32 R12, R8, R2, RZ ;  /* 0x00000002080c7225 */ /* 0x002fc800078e00ff */
[----:B------:R-:W-:Y:S01]  /*1ff0*/  IMAD R13, R8, R3, R13 ;  /* 0x00000003080d7224 */ /* 0x000fe200078e020d */
[----:B------:R-:W-:-:S03]  /*2000*/  IADD3 R15, P0, PT, RZ, -R12, RZ ;  /* 0x8000000cff0f7210 */ /* 0x000fc60007f1e0ff */
[----:B------:R-:W-:Y:S02]  /*2010*/  IMAD R13, R9, R2, R13 ;  /* 0x00000002090d7224 */ /* 0x000fe400078e020d */
[----:B------:R-:W-:-:S04]  /*2020*/  IMAD.HI.U32 R12, R8, R15, RZ ;  /* 0x0000000f080c7227 */ /* 0x000fc800078e00ff */
[----:B------:R-:W-:Y:S01]  /*2030*/  IMAD.X R17, RZ, RZ, ~R13, P0 ;  /* 0x000000ffff117224 */ /* 0x000fe200000e0e0d */
[----:B------:R-:W-:-:S03]  /*2040*/  MOV R13, R8 ;  /* 0x00000008000d7202 */ /* 0x000fc60000000f00 */
[-C--:B------:R-:W-:Y:S02]  /*2050*/  IMAD R19, R9, R17.reuse, RZ ;  /* 0x0000001109137224 */ /* 0x080fe400078e02ff */
[----:B------:R-:W-:-:S04]  /*2060*/  IMAD.WIDE.U32 R12, P0, R8, R17, R12 ;  /* 0x00000011080c7225 */ /* 0x000fc8000780000c */
[----:B------:R-:W-:-:S04]  /*2070*/  IMAD.HI.U32 R17, R9, R17, RZ ;  /* 0x0000001109117227 */ /* 0x000fc800078e00ff */
[----:B------:R-:W-:-:S04]  /*2080*/  IMAD.HI.U32 R12, P1, R9, R15, R12 ;  /* 0x0000000f090c7227 */ /* 0x000fc8000782000c */
[----:B------:R-:W-:Y:S01]  /*2090*/  IMAD.X R6, R17, 0x1, R9, P0 ;  /* 0x0000000111067824 */ /* 0x000fe200000e0609 */
[----:B------:R-:W-:-:S04]  /*20a0*/  IADD3 R13, P2, PT, R19, R12, RZ ;  /* 0x0000000c130d7210 */ /* 0x000fc80007f5e0ff */
[----:B------:R-:W-:Y:S01]  /*20b0*/  IADD3.X R15, PT, PT, RZ, RZ, R6, P2, P1 ;  /* 0x000000ffff0f7210 */ /* 0x000fe200017e2406 */
[----:B------:R-:W-:-:S04]  /*20c0*/  IMAD.WIDE.U32 R8, R13, R2, RZ ;  /* 0x000000020d087225 */ /* 0x000fc800078e00ff */
[----:B------:R-:W-:Y:S01]  /*20d0*/  IMAD R6, R13, R3, R9 ;  /* 0x000000030d067224 */ /* 0x000fe200078e0209 */
[----:B------:R-:W-:-:S03]  /*20e0*/  IADD3 R9, P0, PT, RZ, -R8, RZ ;  /* 0x80000008ff097210 */ /* 0x000fc60007f1e0ff */
[----:B------:R-:W-:Y:S02]  /*20f0*/  IMAD R6, R15, R2, R6 ;  /* 0x000000020f067224 */ /* 0x000fe400078e0206 */
[----:B------:R-:W-:-:S03]  /*2100*/  IMAD.HI.U32 R12, R13, R9, RZ ;  /* 0x000000090d0c7227 */ /* 0x000fc600078e00ff */
[----:B------:R-:W-:-:S05]  /*2110*/  IADD3.X R8, PT, PT, RZ, ~R6, RZ, P0, !PT ;  /* 0x80000006ff087210 */ /* 0x000fca00007fe4ff */
[----:B------:R-:W-:-:S04]  /*2120*/  IMAD.WIDE.U32 R12, P0, R13, R8, R12 ;  /* 0x000000080d0c7225 */ /* 0x000fc8000780000c */
[C---:B------:R-:W-:Y:S02]  /*2130*/  IMAD R17, R15.reuse, R8, RZ ;  /* 0x000000080f117224 */ /* 0x040fe400078e02ff */
[----:B------:R-:W-:-:S04]  /*2140*/  IMAD.HI.U32 R6, P1, R15, R9, R12 ;  /* 0x000000090f067227 */ /* 0x000fc8000782000c */
[----:B------:R-:W-:Y:S02]  /*2150*/  HFMA2 R9, -RZ, RZ, 0, 0 ;  /* 0x00000000ff097431 */ /* 0x000fe400000001ff */
[----:B------:R-:W-:Y:S01]  /*2160*/  IMAD.HI.U32 R8, R15, R8, RZ ;  /* 0x000000080f087227 */ /* 0x000fe200078e00ff */
[----:B------:R-:W-:-:S03]  /*2170*/  IADD3 R6, P2, PT, R17, R6, RZ ;  /* 0x0000000611067210 */ /* 0x000fc60007f5e0ff */
[----:B------:R-:W-:Y:S02]  /*2180*/  IMAD.X R15, R8, 0x1, R15, P0 ;  /* 0x00000001080f7824 */ /* 0x000fe400000e060f */
[----:B------:R-:W-:-:S03]  /*2190*/  IMAD.HI.U32 R8, R6, R7, RZ ;  /* 0x0000000706087227 */ /* 0x000fc600078e00ff */
[----:B------:R-:W-:Y:S01]  /*21a0*/  IADD3.X R12, PT, PT, RZ, RZ, R15, P2, P1 ;  /* 0x000000ffff0c7210 */ /* 0x000fe200017e240f */
[----:B------:R-:W-:-:S04]  /*21b0*/  IMAD.WIDE.U32 R8, R6, R5, R8 ;  /* 0x0000000506087225 */ /* 0x000fc800078e0008 */
[C---:B------:R-:W-:Y:S02]  /*21c0*/  IMAD R13, R12.reuse, R5, RZ ;  /* 0x000000050c0d7224 */ /* 0x040fe400078e02ff */
[----:B------:R-:W-:-:S04]  /*21d0*/  IMAD.HI.U32 R8, P0, R12, R7, R8 ;  /* 0x000000070c087227 */ /* 0x000fc80007800008 */
[----:B------:R-:W-:Y:S01]  /*21e0*/  IMAD.HI.U32 R6, R12, R5, RZ ;  /* 0x000000050c067227 */ /* 0x000fe200078e00ff */
[----:B------:R-:W-:-:S03]  /*21f0*/  IADD3 R13, P1, PT, R13, R8, RZ ;  /* 0x000000080d0d7210 */ /* 0x000fc60007f3e0ff */
[----:B------:R-:W-:Y:S02]  /*2200*/  IMAD.X R6, RZ, RZ, R6, P0 ;  /* 0x000000ffff067224 */ /* 0x000fe400000e0606 */
[----:B------:R-:W-:-:S03]  /*2210*/  IMAD.WIDE.U32 R8, R13, R2, RZ ;  /* 0x000000020d087225 */ /* 0x000fc600078e00ff */
[----:B------:R-:W-:Y:S01]  /*2220*/  IADD3.X R15, PT, PT, RZ, R6, RZ, P1, !PT ;  /* 0x00000006ff0f7210 */ /* 0x000fe20000ffe4ff */
[----:B------:R-:W-:Y:S01]  /*2230*/  IMAD R6, R13, R3, R9 ;  /* 0x000000030d067224 */ /* 0x000fe200078e0209 */
[----:B------:R-:W-:-:S03]  /*2240*/  IADD3 R9, P1, PT, -R8, R7, RZ ;  /* 0x0000000708097210 */ /* 0x000fc60007f3e1ff */
[-C--:B------:R-:W-:Y:S01]  /*2250*/  IMAD R6, R15, R2.reuse, R6 ;  /* 0x000000020f067224 */ /* 0x080fe200078e0206 */
[----:B------:R-:W-:-:S03]  /*2260*/  ISETP.GE.U32.AND P0, PT, R9, R2, PT ;  /* 0x000000020900720c */ /* 0x000fc60003f06070 */
[----:B------:R-:W-:Y:S01]  /*2270*/  IMAD.X R12, R5, 0x1, ~R6, P1 ;  /* 0x00000001050c7824 */ /* 0x000fe200008e0e06 */
[----:B------:R-:W-:Y:S01]  /*2280*/  IADD3 R5, P1, PT, R9, -R2, RZ ;  /* 0x8000000209057210 */ /* 0x000fe20007f3e0ff */
[----:B------:R-:W-:-:S03]  /*2290*/  VIADD R6, R13, 0x1 ;  /* 0x000000010d067836 */ /* 0x000fc60000000000 */
[CC--:B------:R-:W-:Y:S02]  /*22a0*/  ISETP.GE.U32.AND.EX P0, PT, R12.reuse, R3.reuse, PT, P0 ;  /* 0x000000030c00720c */ /* 0x0c0fe40003f06100 */
[----:B------:R-:W-:Y:S02]  /*22b0*/  IADD3.X R8, PT, PT, R12, ~R3, RZ, P1, !PT ;  /* 0x800000030c087210 */ /* 0x000fe40000ffe4ff */
[----:B------:R-:W-:Y:S02]  /*22c0*/  SEL R5, R5, R9, P0 ;  /* 0x0000000905057207 */ /* 0x000fe40000000000 */
[----:B------:R-:W-:Y:S02]  /*22d0*/  SEL R8, R8, R12, P0 ;  /* 0x0000000c08087207 */ /* 0x000fe40000000000 */
[----:B------:R-:W-:Y:S02]  /*22e0*/  SEL R13, R6, R13, P0 ;  /* 0x0000000d060d7207 */ /* 0x000fe40000000000 */
[----:B------:R-:W-:Y:S01]  /*22f0*/  ISETP.GE.U32.AND P0, PT, R5, R2, PT ;  /* 0x000000020500720c */ /* 0x000fe20003f06070 */
[----:B------:R-:W-:Y:S01]  /*2300*/  IMAD.MOV.U32 R5, RZ, RZ, 0x0 ;  /* 0x00000000ff057424 */ /* 0x000fe200078e00ff */
[----:B------:R-:W-:-:S02]  /*2310*/  ISETP.NE.U32.AND P1, PT, R2, RZ, PT ;  /* 0x000000ff0200720c */ /* 0x000fc40003f25070 */
[----:B------:R-:W-:Y:S02]  /*2320*/  IADD3 R6, PT, PT, R13, 0x1, RZ ;  /* 0x000000010d067810 */ /* 0x000fe40007ffe0ff */
[----:B------:R-:W-:Y:S02]  /*2330*/  ISETP.GE.U32.AND.EX P0, PT, R8, R3, PT, P0 ;  /* 0x000000030800720c */ /* 0x000fe40003f06100 */
[----:B------:R-:W-:Y:S02]  /*2340*/  ISETP.NE.AND.EX P1, PT, R3, RZ, PT, P1 ;  /* 0x000000ff0300720c */ /* 0x000fe40003f25310 */
[----:B------:R-:W-:-:S04]  /*2350*/  SEL R6, R6, R13, P0 ;  /* 0x0000000d06067207 */ /* 0x000fc80000000000 */
[----:B------:R-:W-:Y:S01]  /*2360*/  SEL R6, R6, 0xffffffff, P1 ;  /* 0xffffffff06067807 */ /* 0x000fe20000800000 */
[----:B------:R-:W-:Y:S06]  /*2370*/  RET.REL.NODEC R4 `(_Z9ID4kernelPfmPiiiiS0_S_S_) ;  /* 0xffffffdc04207950 */ /* 0x000fec0003c3ffff */
        .weak           $__internal_1_$__cuda_sm3x_div_rn_noftz_f32_slowpath
        .type           $__internal_1_$__cuda_sm3x_div_rn_noftz_f32_slowpath,@function
        .size           $__internal_1_$__cuda_sm3x_div_rn_noftz_f32_slowpath,(.L_x_31 - $__internal_1_$__cuda_sm3x_div_rn_noftz_f32_slowpath)
$__internal_1_$__cuda_sm3x_div_rn_noftz_f32_slowpath:
[----:B------:R-:W-:Y:S01]  /*2380*/  SHF.R.U32.HI R5, RZ, 0x17, R2 ;  /* 0x00000017ff057819 */ /* 0x000fe20000011602 */
[----:B------:R-:W-:Y:S01]  /*2390*/  BSSY.RECONVERGENT B1, `(.L_x_18) ;  /* 0x0000063000017945 */ /* 0x000fe20003800200 */
[----:B------:R-:W-:Y:S02]  /*23a0*/  SHF.R.U32.HI R3, RZ, 0x17, R30 ;  /* 0x00000017ff037819 */ /* 0x000fe4000001161e */
[----:B------:R-:W-:Y:S02]  /*23b0*/  LOP3.LUT R5, R5, 0xff, RZ, 0xc0, !PT ;  /* 0x000000ff05057812 */ /* 0x000fe400078ec0ff */
[----:B------:R-:W-:Y:S02]  /*23c0*/  LOP3.LUT R12, R3, 0xff, RZ, 0xc0, !PT ;  /* 0x000000ff030c7812 */ /* 0x000fe400078ec0ff */
[----:B------:R-:W-:Y:S02]  /*23d0*/  IADD3 R7, PT, PT, R5, -0x1, RZ ;  /* 0xffffffff05077810 */ /* 0x000fe40007ffe0ff */
[----:B------:R-:W-:Y:S01]  /*23e0*/  MOV R3, R2 ;  /* 0x0000000200037202 */ /* 0x000fe20000000f00 */
[----:B------:R-:W-:Y:S01]  /*23f0*/  VIADD R8, R12, 0xffffffff ;  /* 0xffffffff0c087836 */ /* 0x000fe20000000000 */
[----:B------:R-:W-:-:S04]  /*2400*/  ISETP.GT.U32.AND P0, PT, R7, 0xfd, PT ;  /* 0x000000fd0700780c */ /* 0x000fc80003f04070 */
[----:B------:R-:W-:-:S13]  /*2410*/  ISETP.GT.U32.OR P0, PT, R8, 0xfd, P0 ;  /* 0x000000fd0800780c */ /* 0x000fda0000704470 */
[----:B------:R-:W-:Y:S01]  /*2420*/  @!P0 IMAD.MOV.U32 R6, RZ, RZ, RZ ;  /* 0x000000ffff068224 */ /* 0x000fe200078e00ff */
[----:B------:R-:W-:Y:S06]  /*2430*/  @!P0 BRA `(.L_x_19) ;  /* 0x00000000005c8947 */ /* 0x000fec0003800000 */
[----:B------:R-:W-:Y:S02]  /*2440*/  FSETP.GTU.FTZ.AND P0, PT, |R30|, +INF , PT ;  /* 0x7f8000001e00780b */ /* 0x000fe40003f1c200 */
[----:B------:R-:W-:-:S04]  /*2450*/  FSETP.GTU.FTZ.AND P1, PT, |R2|, +INF , PT ;  /* 0x7f8000000200780b */ /* 0x000fc80003f3c200 */
[----:B------:R-:W-:-:S13]  /*2460*/  PLOP3.LUT P0, PT, P0, P1, PT, 0xf8, 0x8f ;  /* 0x00000000008f781c */ /* 0x000fda0000703f70 */
[----:B------:R-:W-:Y:S05]  /*2470*/  @P0 BRA `(.L_x_20) ;  /* 0x00000004004c0947 */ /* 0x000fea0003800000 */
[----:B------:R-:W-:-:S13]  /*2480*/  LOP3.LUT P0, RZ, R3, 0x7fffffff, R30, 0xc8, !PT ;  /* 0x7fffffff03ff7812 */ /* 0x000fda000780c81e */
[----:B------:R-:W-:Y:S05]  /*2490*/  @!P0 BRA `(.L_x_21) ;  /* 0x00000004003c8947 */ /* 0x000fea0003800000 */
[----:B------:R-:W-:Y:S02]  /*24a0*/  FSETP.NEU.FTZ.AND P2, PT, |R30|, +INF , PT ;  /* 0x7f8000001e00780b */ /* 0x000fe40003f5d200 */
[----:B------:R-:W-:Y:S02]  /*24b0*/  FSETP.NEU.FTZ.AND P1, PT, |R2|, +INF , PT ;  /* 0x7f8000000200780b */ /* 0x000fe40003f3d200 */
[----:B------:R-:W-:-:S11]  /*24c0*/  FSETP.NEU.FTZ.AND P0, PT, |R30|, +INF , PT ;  /* 0x7f8000001e00780b */ /* 0x000fd60003f1d200 */
[----:B------:R-:W-:Y:S05]  /*24d0*/  @!P1 BRA !P2, `(.L_x_21) ;  /* 0x00000004002c9947 */ /* 0x000fea0005000000 */
[----:B------:R-:W-:-:S04]  /*24e0*/  LOP3.LUT P2, RZ, R30, 0x7fffffff, RZ, 0xc0, !PT ;  /* 0x7fffffff1eff7812 */ /* 0x000fc8000784c0ff */
[----:B------:R-:W-:-:S13]  /*24f0*/  PLOP3.LUT P1, PT, P1, P2, PT, 0x2f, 0xf2 ;  /* 0x0000000000f2781c */ /* 0x000fda0000f24577 */
[----:B------:R-:W-:Y:S05]  /*2500*/  @P1 BRA `(.L_x_22) ;  /* 0x0000000400181947 */ /* 0x000fea0003800000 */
[----:B------:R-:W-:-:S04]  /*2510*/  LOP3.LUT P1, RZ, R3, 0x7fffffff, RZ, 0xc0, !PT ;  /* 0x7fffffff03ff7812 */ /* 0x000fc8000782c0ff */
[----:B------:R-:W-:-:S13]  /*2520*/  PLOP3.LUT P0, PT, P0, P1, PT, 0x2f, 0xf2 ;  /* 0x0000000000f2781c */ /* 0x000fda0000702577 */
[----:B------:R-:W-:Y:S05]  /*2530*/  @P0 BRA `(.L_x_23) ;  /* 0x0000000400000947 */ /* 0x000fea0003800000 */
[----:B------:R-:W-:Y:S02]  /*2540*/  ISETP.GE.AND P0, PT, R8, RZ, PT ;  /* 0x000000ff0800720c */ /* 0x000fe40003f06270 */
[----:B------:R-:W-:-:S11]  /*2550*/  ISETP.GE.AND P1, PT, R7, RZ, PT ;  /* 0x000000ff0700720c */ /* 0x000fd60003f26270 */
[----:B------:R-:W-:Y:S01]  /*2560*/  @P0 MOV R6, RZ ;  /* 0x000000ff00060202 */ /* 0x000fe20000000f00 */
[----:B------:R-:W-:Y:S02]  /*2570*/  @!P0 IMAD.MOV.U32 R6, RZ, RZ, -0x40 ;  /* 0xffffffc0ff068424 */ /* 0x000fe400078e00ff */
[----:B------:R-:W-:Y:S01]  /*2580*/  @!P0 FFMA R30, R30, 1.84467440737095516160e+19, RZ ;  /* 0x5f8000001e1e8823 */ /* 0x000fe200000000ff */
[----:B------:R-:W-:Y:S02]  /*2590*/  @!P1 FFMA R3, R2, 1.84467440737095516160e+19, RZ ;  /* 0x5f80000002039823 */ /* 0x000fe400000000ff */
[----:B------:R-:W-:-:S07]  /*25a0*/  @!P1 IADD3 R6, PT, PT, R6, 0x40, RZ ;  /* 0x0000004006069810 */ /* 0x000fce0007ffe0ff */
.L_x_19:
[----:B------:R-:W-:Y:S01]  /*25b0*/  LEA R2, R5, 0xc0800000, 0x17 ;  /* 0xc080000005027811 */ /* 0x000fe200078eb8ff */
[----:B------:R-:W-:Y:S04]  /*25c0*/  BSSY.RECONVERGENT B2, `(.L_x_24) ;  /* 0x0000036000027945 */ /* 0x000fe80003800200 */
[----:B------:R-:W-:Y:S01]  /*25d0*/  IMAD.IADD R7, R3, 0x1, -R2 ;  /* 0x0000000103077824 */ /* 0x000fe200078e0a02 */
[----:B------:R-:W-:-:S03]  /*25e0*/  IADD3 R3, PT, PT, R12, -0x7f, RZ ;  /* 0xffffff810c037810 */ /* 0x000fc60007ffe0ff */
[----:B------:R-:W0:Y:S01]  /*25f0*/  MUFU.RCP R8, R7 ;  /* 0x0000000700087308 */ /* 0x000e220000001000 */
[----:B------:R-:W-:Y:S01]  /*2600*/  FADD.FTZ R9, -R7, -RZ ;  /* 0x800000ff07097221 */ /* 0x000fe20000010100 */
[C---:B------:R-:W-:Y:S01]  /*2610*/  IMAD R2, R3.reuse, -0x800000, R30 ;  /* 0xff80000003027824 */ /* 0x040fe200078e021e */
[----:B------:R-:W-:-:S05]  /*2620*/  IADD3 R3, PT, PT, R3, 0x7f, -R5 ;  /* 0x0000007f03037810 */ /* 0x000fca0007ffe805 */
[----:B------:R-:W-:Y:S02]  /*2630*/  IMAD.IADD R3, R3, 0x1, R6 ;  /* 0x0000000103037824 */ /* 0x000fe400078e0206 */
[----:B0-----:R-:W-:-:S04]  /*2640*/  FFMA R13, R8, R9, 1 ;  /* 0x3f800000080d7423 */ /* 0x001fc80000000009 */
[----:B------:R-:W-:-:S04]  /*2650*/  FFMA R15, R8, R13, R8 ;  /* 0x0000000d080f7223 */ /* 0x000fc80000000008 */
[----:B------:R-:W-:-:S04]  /*2660*/  FFMA R8, R2, R15, RZ ;  /* 0x0000000f02087223 */ /* 0x000fc800000000ff */
[----:B------:R-:W-:-:S04]  /*2670*/  FFMA R13, R9, R8, R2 ;  /* 0x00000008090d7223 */ /* 0x000fc80000000002 */
[----:B------:R-:W-:-:S04]  /*2680*/  FFMA R12, R15, R13, R8 ;  /* 0x0000000d0f0c7223 */ /* 0x000fc80000000008 */
[----:B------:R-:W-:-:S04]  /*2690*/  FFMA R9, R9, R12, R2 ;  /* 0x0000000c09097223 */ /* 0x000fc80000000002 */
[----:B------:R-:W-:-:S05]  /*26a0*/  FFMA R8, R15, R9, R12 ;  /* 0x000000090f087223 */ /* 0x000fca000000000c */
[----:B------:R-:W-:-:S04]  /*26b0*/  SHF.R.U32.HI R2, RZ, 0x17, R8 ;  /* 0x00000017ff027819 */ /* 0x000fc80000011608 */
[----:B------:R-:W-:-:S04]  /*26c0*/  LOP3.LUT R2, R2, 0xff, RZ, 0xc0, !PT ;  /* 0x000000ff02027812 */ /* 0x000fc800078ec0ff */
[----:B------:R-:W-:-:S05]  /*26d0*/  IADD3 R7, PT, PT, R2, R3, RZ ;  /* 0x0000000302077210 */ /* 0x000fca0007ffe0ff */
[----:B------:R-:W-:-:S05]  /*26e0*/  VIADD R2, R7, 0xffffffff ;  /* 0xffffffff07027836 */ /* 0x000fca0000000000 */
[----:B------:R-:W-:-:S13]  /*26f0*/  ISETP.GE.U32.AND P0, PT, R2, 0xfe, PT ;  /* 0x000000fe0200780c */ /* 0x000fda0003f06070 */
[----:B------:R-:W-:Y:S05]  /*2700*/  @!P0 BRA `(.L_x_25) ;  /* 0x0000000000808947 */ /* 0x000fea0003800000 */
[----:B------:R-:W-:-:S13]  /*2710*/  ISETP.GT.AND P0, PT, R7, 0xfe, PT ;  /* 0x000000fe0700780c */ /* 0x000fda0003f04270 */
[----:B------:R-:W-:Y:S05]  /*2720*/  @P0 BRA `(.L_x_26) ;  /* 0x00000000006c0947 */ /* 0x000fea0003800000 */
[----:B------:R-:W-:-:S13]  /*2730*/  ISETP.GE.AND P0, PT, R7, 0x1, PT ;  /* 0x000000010700780c */ /* 0x000fda0003f06270 */
[----:B------:R-:W-:Y:S05]  /*2740*/  @P0 BRA `(.L_x_27) ;  /* 0x0000000000740947 */ /* 0x000fea0003800000 */
[----:B------:R-:W-:Y:S02]  /*2750*/  ISETP.GE.AND P0, PT, R7, -0x18, PT ;  /* 0xffffffe80700780c */ /* 0x000fe40003f06270 */
[----:B------:R-:W-:-:S11]  /*2760*/  LOP3.LUT R8, R8, 0x80000000, RZ, 0xc0, !PT ;  /* 0x8000000008087812 */ /* 0x000fd600078ec0ff */
[----:B------:R-:W-:Y:S05]  /*2770*/  @!P0 BRA `(.L_x_27) ;  /* 0x0000000000688947 */ /* 0x000fea0003800000 */
[-CC-:B------:R-:W-:Y:S01]  /*2780*/  FFMA.RZ R2, R15, R9.reuse, R12.reuse ;  /* 0x000000090f027223 */ /* 0x180fe2000000c00c */
[----:B------:R-:W-:Y:S01]  /*2790*/  IADD3 R6, PT, PT, R7, 0x20, RZ ;  /* 0x0000002007067810 */ /* 0x000fe20007ffe0ff */
[-CC-:B------:R-:W-:Y:S01]  /*27a0*/  FFMA.RM R3, R15, R9.reuse, R12.reuse ;  /* 0x000000090f037223 */ /* 0x180fe2000000400c */
[----:B------:R-:W-:Y:S02]  /*27b0*/  ISETP.NE.AND P2, PT, R7, RZ, PT ;  /* 0x000000ff0700720c */ /* 0x000fe40003f45270 */
[----:B------:R-:W-:Y:S01]  /*27c0*/  LOP3.LUT R5, R2, 0x7fffff, RZ, 0xc0, !PT ;  /* 0x007fffff02057812 */ /* 0x000fe200078ec0ff */
[----:B------:R-:W-:Y:S01]  /*27d0*/  FFMA.RP R2, R15, R9, R12 ;  /* 0x000000090f027223 */ /* 0x000fe2000000800c */
[----:B------:R-:W-:Y:S01]  /*27e0*/  ISETP.NE.AND P1, PT, R7, RZ, PT ;  /* 0x000000ff0700720c */ /* 0x000fe20003f25270 */
[----:B------:R-:W-:Y:S01]  /*27f0*/  IMAD.MOV R7, RZ, RZ, -R7 ;  /* 0x000000ffff077224 */ /* 0x000fe200078e0a07 */
[----:B------:R-:W-:Y:S02]  /*2800*/  LOP3.LUT R5, R5, 0x800000, RZ, 0xfc, !PT ;  /* 0x0080000005057812 */ /* 0x000fe400078efcff */
[----:B------:R-:W-:-:S02]  /*2810*/  FSETP.NEU.FTZ.AND P0, PT, R2, R3, PT ;  /* 0x000000030200720b */ /* 0x000fc40003f1d000 */
[----:B------:R-:W-:Y:S02]  /*2820*/  SHF.L.U32 R6, R5, R6, RZ ;  /* 0x0000000605067219 */ /* 0x000fe400000006ff */
[----:B------:R-:W-:Y:S02]  /*2830*/  SEL R2, R7, RZ, P2 ;  /* 0x000000ff07027207 */ /* 0x000fe40001000000 */
[----:B------:R-:W-:Y:S02]  /*2840*/  ISETP.NE.AND P1, PT, R6, RZ, P1 ;  /* 0x000000ff0600720c */ /* 0x000fe40000f25270 */
[----:B------:R-:W-:Y:S02]  /*2850*/  SHF.R.U32.HI R2, RZ, R2, R5 ;  /* 0x00000002ff027219 */ /* 0x000fe40000011605 */
[----:B------:R-:W-:Y:S02]  /*2860*/  PLOP3.LUT P0, PT, P0, P1, PT, 0xf8, 0x8f ;  /* 0x00000000008f781c */ /* 0x000fe40000703f70 */
[----:B------:R-:W-:-:S02]  /*2870*/  SHF.R.U32.HI R6, RZ, 0x1, R2 ;  /* 0x00000001ff067819 */ /* 0x000fc40000011602 */
[----:B------:R-:W-:-:S04]  /*2880*/  SEL R3, RZ, 0x1, !P0 ;  /* 0x00000001ff037807 */ /* 0x000fc80004000000 */
[----:B------:R-:W-:-:S04]  /*2890*/  LOP3.LUT R3, R3, 0x1, R6, 0xf8, !PT ;  /* 0x0000000103037812 */ /* 0x000fc800078ef806 */
[----:B------:R-:W-:-:S04]  /*28a0*/  LOP3.LUT R3, R3, R2, RZ, 0xc0, !PT ;  /* 0x0000000203037212 */ /* 0x000fc800078ec0ff */
[----:B------:R-:W-:-:S04]  /*28b0*/  IADD3 R3, PT, PT, R6, R3, RZ ;  /* 0x0000000306037210 */ /* 0x000fc80007ffe0ff */
[----:B------:R-:W-:Y:S01]  /*28c0*/  LOP3.LUT R8, R3, R8, RZ, 0xfc, !PT ;  /* 0x0000000803087212 */ /* 0x000fe200078efcff */
[----:B------:R-:W-:Y:S06]  /*28d0*/  BRA `(.L_x_27) ;  /* 0x0000000000107947 */ /* 0x000fec0003800000 */
.L_x_26:
[----:B------:R-:W-:-:S04]  /*28e0*/  LOP3.LUT R8, R8, 0x80000000, RZ, 0xc0, !PT ;  /* 0x8000000008087812 */ /* 0x000fc800078ec0ff */
[----:B------:R-:W-:Y:S01]  /*28f0*/  LOP3.LUT R8, R8, 0x7f800000, RZ, 0xfc, !PT ;  /* 0x7f80000008087812 */ /* 0x000fe200078efcff */
[----:B------:R-:W-:Y:S06]  /*2900*/  BRA `(.L_x_27) ;  /* 0x0000000000047947 */ /* 0x000fec0003800000 */
.L_x_25:
[----:B------:R-:W-:-:S07]  /*2910*/  IMAD R8, R3, 0x800000, R8 ;  /* 0x0080000003087824 */ /* 0x000fce00078e0208 */
.L_x_27:
[----:B------:R-:W-:Y:S05]  /*2920*/  BSYNC.RECONVERGENT B2 ;  /* 0x0000000000027941 */ /* 0x000fea0003800200 */
.L_x_24:
[----:B------:R-:W-:Y:S05]  /*2930*/  BRA `(.L_x_28) ;  /* 0x0000000000207947 */ /* 0x000fea0003800000 */
.L_x_23:
[----:B------:R-:W-:-:S04]  /*2940*/  LOP3.LUT R3, R3, 0x80000000, R30, 0x48, !PT ;  /* 0x8000000003037812 */ /* 0x000fc800078e481e */
[----:B------:R-:W-:Y:S01]  /*2950*/  LOP3.LUT R8, R3, 0x7f800000, RZ, 0xfc, !PT ;  /* 0x7f80000003087812 */ /* 0x000fe200078efcff */
[----:B------:R-:W-:Y:S06]  /*2960*/  BRA `(.L_x_28) ;  /* 0x0000000000147947 */ /* 0x000fec0003800000 */
.L_x_22:
[----:B------:R-:W-:Y:S01]  /*2970*/  LOP3.LUT R8, R3, 0x80000000, R30, 0x48, !PT ;  /* 0x8000000003087812 */ /* 0x000fe200078e481e */
[----:B------:R-:W-:Y:S06]  /*2980*/  BRA `(.L_x_28) ;  /* 0x00000000000c7947 */ /* 0x000fec0003800000 */
.L_x_21:
[----:B------:R-:W0:Y:S01]  /*2990*/  MUFU.RSQ R8, -QNAN ;  /* 0xffc0000000087908 */ /* 0x000e220000001400 */
[----:B------:R-:W-:Y:S05]  /*29a0*/  BRA `(.L_x_28) ;  /* 0x0000000000047947 */ /* 0x000fea0003800000 */
.L_x_20:
[----:B------:R-:W-:-:S07]  /*29b0*/  FADD.FTZ R8, R30, R2 ;  /* 0x000000021e087221 */ /* 0x000fce0000010000 */
.L_x_28:
[----:B------:R-:W-:Y:S05]  /*29c0*/  BSYNC.RECONVERGENT B1 ;  /* 0x0000000000017941 */ /* 0x000fea0003800200 */
.L_x_18:
[----:B------:R-:W-:-:S04]  /*29d0*/  HFMA2 R5, -RZ, RZ, 0, 0 ;  /* 0x00000000ff057431 */ /* 0x000fc800000001ff */
[----:B0-----:R-:W-:Y:S05]  /*29e0*/  RET.REL.NODEC R4 `(_Z9ID4kernelPfmPiiiiS0_S_S_) ;  /* 0xffffffd404847950 */ /* 0x001fea0003c3ffff */
.L_x_29:
[----:B------:R-:W-:-:S00]  /*29f0*/  BRA `(.L_x_29) ;  /* 0xfffffffc00fc7947 */ /* 0x000fc0000383ffff */
[----:B------:R-:W-:-:S00]  /*2a00*/  NOP ;  /* 0x0000000000007918 */ /* 0x000fc00000000000 */
[----:B------:R-:W-:-:S00]  /*2a10*/  NOP ;  /* 0x0000000000007918 */ /* 0x000fc00000000000 */
[----:B------:R-:W-:-:S00]  /*2a20*/  NOP ;  /* 0x0000000000007918 */ /* 0x000fc00000000000 */
[----:B------:R-:W-:-:S00]  /*2a30*/  NOP ;  /* 0x0000000000007918 */ /* 0x000fc00000000000 */
[----:B------:R-:W-:-:S00]  /*2a40*/  NOP ;  /* 0x0000000000007918 */ /* 0x000fc00000000000 */
[----:B------:R-:W-:-:S00]  /*2a50*/  NOP ;  /* 0x0000000000007918 */ /* 0x000fc00000000000 */
[----:B------:R-:W-:-:S00]  /*2a60*/  NOP ;  /* 0x0000000000007918 */ /* 0x000fc00000000000 */
[----:B------:R-:W-:-:S00]  /*2a70*/  NOP ;  /* 0x0000000000007918 */ /* 0x000fc00000000000 */
.L_x_31:


//--------------------- .nv.shared.reserved.0     --------------------------
	.section	.nv.shared.reserved.0,"aw",@nobits
	.weak		__nv_reservedSMEM_offset_0_alias
	.size		__nv_reservedSMEM_offset_0_alias, 0, 64
	.other		__nv_reservedSMEM_offset_0_alias,@"STO_CUDA_RESERVED_SHARED STV_DEFAULT"
__nv_reservedSMEM_offset_0_alias:
	.zero		0
	.zero		64


//--------------------- .nv.constant0._Z9ID4kernelPfmPiiiiS0_S_S_ --------------------------
	.section	.nv.constant0._Z9ID4kernelPfmPiiiiS0_S_S_,"a",@progbits
	.sectionflags	@""
	.align	4
.nv.constant0._Z9ID4kernelPfmPiiiiS0_S_S_:
	.zero		960


//--------------------- SYMBOLS --------------------------

	.type		.nv.reservedSmem.offset0,@object
	.size		.nv.reservedSmem.offset0,0x4
